	.target	sm_90a

	.elftype	@"ET_EXEC"


//--------------------- .note.nv.tkinfo           --------------------------
	.section	.note.nv.tkinfo,"",@"SHT_NOTE"
	.sectionflags	@"SHF_NOTE_NV_TKINFO"
	.tkinfo
        /*0018*/ 	.word	0x00000002
        /*0030*/ 	.string	""
        /*0030*/ 	.string	"ptxas"
        /*0030*/ 	.string	"Cuda compilation tools, release 13.0, V13.0.88"
        /*0030*/ 	.string	"Build cuda_13.0.r13.0/compiler.36424714_0"
        /*0030*/ 	.string	"-v  -suppress-debug-info  -lineinfo  -arch sm_90a "



//--------------------- .note.nv.cuinfo           --------------------------
	.section	.note.nv.cuinfo,"",@"SHT_NOTE"
	.sectionflags	@"SHF_NOTE_NV_CUINFO"
        /*0018*/ 	.short	0x0002
        /*001a*/ 	.short	0x005a
        /*001c*/ 	.short	0x0082
	.zero		2


//--------------------- .nv.info                  --------------------------
	.section	.nv.info,"",@"SHT_CUDA_INFO"
	.align	4


	//----- nvinfo : EIATTR_REGCOUNT
	.align		4
        /*0000*/ 	.byte	0x04, 0x2f
        /*0002*/ 	.short	(.L_1 - .L_0)
	.align		4
.L_0:
        /*0004*/ 	.word	index@(matmul_kernel)
        /*0008*/ 	.word	0x00000080


	//----- nvinfo : EIATTR_FRAME_SIZE
	.align		4
.L_1:
        /*000c*/ 	.byte	0x04, 0x11
        /*000e*/ 	.short	(.L_3 - .L_2)
	.align		4
.L_2:
        /*0010*/ 	.word	index@(matmul_kernel)
        /*0014*/ 	.word	0x00000048


	//----- nvinfo : EIATTR_MIN_STACK_SIZE
	.align		4
.L_3:
        /*0018*/ 	.byte	0x04, 0x12
        /*001a*/ 	.short	(.L_5 - .L_4)
	.align		4
.L_4:
        /*001c*/ 	.word	index@(matmul_kernel)
        /*0020*/ 	.word	0x00000048
.L_5:


//--------------------- .nv.compat                --------------------------
	.section	.nv.compat,"",@"SHT_CUDA_COMPAT_INFO"
	.align	4
        /*0000*/ 	.byte	0x02, 0x09, 0x01, 0x00, 0x02, 0x02, 0x04, 0x00, 0x02, 0x05, 0x05, 0x00, 0x03, 0x07, 0x01, 0x01
        /*0010*/ 	.byte	0x02, 0x03, 0x00, 0x00, 0x02, 0x06, 0x01, 0x00, 0x04, 0x0b, 0x08, 0x00, 0x00, 0x00, 0x00, 0x00
        /*0020*/ 	.byte	0x00, 0x00, 0x00, 0x00


//--------------------- .nv.info.matmul_kernel    --------------------------
	.section	.nv.info.matmul_kernel,"",@"SHT_CUDA_INFO"
	.sectionflags	@""
	.align	4


	//----- nvinfo : EIATTR_CUDA_API_VERSION
	.align		4
        /*0000*/ 	.byte	0x04, 0x37
        /*0002*/ 	.short	(.L_7 - .L_6)
.L_6:
        /*0004*/ 	.word	0x00000082


	//----- nvinfo : EIATTR_KPARAM_INFO
	.align		4
.L_7:
        /*0008*/ 	.byte	0x04, 0x17
        /*000a*/ 	.short	(.L_9 - .L_8)
.L_8:
        /*000c*/ 	.word	0x00000000
        /*0010*/ 	.short	0x000d
        /*0012*/ 	.short	0x0048
        /*0014*/ 	.byte	0x00, 0xf4, 0x21, 0x00


	//----- nvinfo : EIATTR_KPARAM_INFO
	.align		4
.L_9:
        /*0018*/ 	.byte	0x04, 0x17
        /*001a*/ 	.short	(.L_11 - .L_10)
.L_10:
        /*001c*/ 	.word	0x00000000
        /*0020*/ 	.short	0x000c
        /*0022*/ 	.short	0x0040
        /*0024*/ 	.byte	0x00, 0xf4, 0x21, 0x00


	//----- nvinfo : EIATTR_KPARAM_INFO
	.align		4
.L_11:
        /*0028*/ 	.byte	0x04, 0x17
        /*002a*/ 	.short	(.L_13 - .L_12)
.L_12:
        /*002c*/ 	.word	0x00000000
        /*0030*/ 	.short	0x000b
        /*0032*/ 	.short	0x0038
        /*0034*/ 	.byte	0x00, 0xf0, 0x11, 0x00


	//----- nvinfo : EIATTR_KPARAM_INFO
	.align		4
.L_13:
        /*0038*/ 	.byte	0x04, 0x17
        /*003a*/ 	.short	(.L_15 - .L_14)
.L_14:
        /*003c*/ 	.word	0x00000000
        /*0040*/ 	.short	0x000a
        /*0042*/ 	.short	0x0034
        /*0044*/ 	.byte	0x00, 0xf0, 0x11, 0x00


	//----- nvinfo : EIATTR_KPARAM_INFO
	.align		4
.L_15:
        /*0048*/ 	.byte	0x04, 0x17
        /*004a*/ 	.short	(.L_17 - .L_16)
.L_16:
        /*004c*/ 	.word	0x00000000
        /*0050*/ 	.short	0x0009
        /*0052*/ 	.short	0x0030
        /*0054*/ 	.byte	0x00, 0xf0, 0x11, 0x00


	//----- nvinfo : EIATTR_KPARAM_INFO
	.align		4
.L_17:
        /*0058*/ 	.byte	0x04, 0x17
        /*005a*/ 	.short	(.L_19 - .L_18)
.L_18:
        /*005c*/ 	.word	0x00000000
        /*0060*/ 	.short	0x0008
        /*0062*/ 	.short	0x002c
        /*0064*/ 	.byte	0x00, 0xf0, 0x11, 0x00


	//----- nvinfo : EIATTR_KPARAM_INFO
	.align		4
.L_19:
        /*0068*/ 	.byte	0x04, 0x17
        /*006a*/ 	.short	(.L_21 - .L_20)
.L_20:
        /*006c*/ 	.word	0x00000000
        /*0070*/ 	.short	0x0007
        /*0072*/ 	.short	0x0028
        /*0074*/ 	.byte	0x00, 0xf0, 0x11, 0x00


	//----- nvinfo : EIATTR_KPARAM_INFO
	.align		4
.L_21:
        /*0078*/ 	.byte	0x04, 0x17
        /*007a*/ 	.short	(.L_23 - .L_22)
.L_22:
        /*007c*/ 	.word	0x00000000
        /*0080*/ 	.short	0x0006
        /*0082*/ 	.short	0x0024
        /*0084*/ 	.byte	0x00, 0xf0, 0x11, 0x00


	//----- nvinfo : EIATTR_KPARAM_INFO
	.align		4
.L_23:
        /*0088*/ 	.byte	0x04, 0x17
        /*008a*/ 	.short	(.L_25 - .L_24)
.L_24:
        /*008c*/ 	.word	0x00000000
        /*0090*/ 	.short	0x0005
        /*0092*/ 	.short	0x0020
        /*0094*/ 	.byte	0x00, 0xf0, 0x11, 0x00


	//----- nvinfo : EIATTR_KPARAM_INFO
	.align		4
.L_25:
        /*0098*/ 	.byte	0x04, 0x17
        /*009a*/ 	.short	(.L_27 - .L_26)
.L_26:
        /*009c*/ 	.word	0x00000000
        /*00a0*/ 	.short	0x0004
        /*00a2*/ 	.short	0x001c
        /*00a4*/ 	.byte	0x00, 0xf0, 0x11, 0x00


	//----- nvinfo : EIATTR_KPARAM_INFO
	.align		4
.L_27:
        /*00a8*/ 	.byte	0x04, 0x17
        /*00aa*/ 	.short	(.L_29 - .L_28)
.L_28:
        /*00ac*/ 	.word	0x00000000
        /*00b0*/ 	.short	0x0003
        /*00b2*/ 	.short	0x0018
        /*00b4*/ 	.byte	0x00, 0xf0, 0x11, 0x00


	//----- nvinfo : EIATTR_KPARAM_INFO
	.align		4
.L_29:
        /*00b8*/ 	.byte	0x04, 0x17
        /*00ba*/ 	.short	(.L_31 - .L_30)
.L_30:
        /*00bc*/ 	.word	0x00000000
        /*00c0*/ 	.short	0x0002
        /*00c2*/ 	.short	0x0010
        /*00c4*/ 	.byte	0x00, 0xf4, 0x21, 0x00


	//----- nvinfo : EIATTR_KPARAM_INFO
	.align		4
.L_31:
        /*00c8*/ 	.byte	0x04, 0x17
        /*00ca*/ 	.short	(.L_33 - .L_32)
.L_32:
        /*00cc*/ 	.word	0x00000000
        /*00d0*/ 	.short	0x0001
        /*00d2*/ 	.short	0x0008
        /*00d4*/ 	.byte	0x00, 0xf4, 0x21, 0x00


	//----- nvinfo : EIATTR_KPARAM_INFO
	.align		4
.L_33:
        /*00d8*/ 	.byte	0x04, 0x17
        /*00da*/ 	.short	(.L_35 - .L_34)
.L_34:
        /*00dc*/ 	.word	0x00000000
        /*00e0*/ 	.short	0x0000
        /*00e2*/ 	.short	0x0000
        /*00e4*/ 	.byte	0x00, 0xf4, 0x21, 0x00


	//----- nvinfo : EIATTR_SPARSE_MMA_MASK
	.align		4
.L_35:
        /*00e8*/ 	.byte	0x03, 0x50
        /*00ea*/ 	.short	0x0000


	//----- nvinfo : EIATTR_MAXREG_COUNT
	.align		4
        /*00ec*/ 	.byte	0x03, 0x1b
        /*00ee*/ 	.short	0x0080


	//----- nvinfo : EIATTR_NUM_BARRIERS
	.align		4
        /*00f0*/ 	.byte	0x02, 0x4c
        /*00f2*/ 	.byte	0x01
	.zero		1


	//----- nvinfo : EIATTR_ANNOTATIONS
	.align		4
        /*00f4*/ 	.byte	0x04, 0x55
        /*00f6*/ 	.short	(.L_37 - .L_36)


	//   ....[0]....
.L_36:
        /*00f8*/ 	.word	0x00000001
        /*00fc*/ 	.byte	0xc0, 0x05, 0x00, 0x00, 0x01, 0x00, 0x00, 0x00, 0xf0, 0x05, 0x00, 0x00, 0x01, 0x00, 0x00, 0x00
        /* <DEDUP_REMOVED lines=15> */
        /*01fc*/ 	.byte	0x00, 0x3c, 0x00, 0x00, 0x01, 0x00, 0x00, 0x00, 0x60, 0x3c, 0x00, 0x00


	//----- nvinfo : EIATTR_MERCURY_ISA_VERSION
	.align		4
.L_37:
        /*0208*/ 	.byte	0x03, 0x5f
        /*020a*/ 	.short	0x0101


	//----- nvinfo : EIATTR_EXIT_INSTR_OFFSETS
	.align		4
        /*020c*/ 	.byte	0x04, 0x1c
        /*020e*/ 	.short	(.L_39 - .L_38)


	//   ....[0]....
.L_38:
        /*0210*/ 	.word	0x00004140


	//   ....[1]....
        /*0214*/ 	.word	0x00004170


	//----- nvinfo : EIATTR_REQNTID
	.align		4
.L_39:
        /*0218*/ 	.byte	0x04, 0x10
        /*021a*/ 	.short	(.L_41 - .L_40)
.L_40:
        /*021c*/ 	.word	0x00000200
        /*0220*/ 	.word	0x00000001
        /*0224*/ 	.word	0x00000001


	//----- nvinfo : EIATTR_CBANK_PARAM_SIZE
	.align		4
.L_41:
        /*0228*/ 	.byte	0x03, 0x19
        /*022a*/ 	.short	0x0050


	//----- nvinfo : EIATTR_PARAM_CBANK
	.align		4
        /*022c*/ 	.byte	0x04, 0x0a
        /*022e*/ 	.short	(.L_43 - .L_42)
	.align		4
.L_42:
        /*0230*/ 	.word	index@(.nv.constant0.matmul_kernel)
        /*0234*/ 	.short	0x0210
        /*0236*/ 	.short	0x0050


	//----- nvinfo : EIATTR_SW_WAR
	.align		4
.L_43:
        /*0238*/ 	.byte	0x04, 0x36
        /*023a*/ 	.short	(.L_45 - .L_44)
.L_44:
        /*023c*/ 	.word	0x00000008
.L_45:


//--------------------- .nv.callgraph             --------------------------
	.section	.nv.callgraph,"",@"SHT_CUDA_CALLGRAPH"
	.align	4
	.sectionentsize	8
	.align		4
        /*0000*/ 	.word	0x00000000
	.align		4
        /*0004*/ 	.word	0xffffffff
	.align		4
        /*0008*/ 	.word	0x00000000
	.align		4
        /*000c*/ 	.word	0xfffffffe
	.align		4
        /*0010*/ 	.word	0x00000000
	.align		4
        /*0014*/ 	.word	0xfffffffd
	.align		4
        /*0018*/ 	.word	0x00000000
	.align		4
        /*001c*/ 	.word	0xfffffffc


//--------------------- .text.matmul_kernel       --------------------------
	.section	.text.matmul_kernel,"ax",@progbits
	.align	128
        .global         matmul_kernel
        .type           matmul_kernel,@function
        .size           matmul_kernel,(.L_x_3 - matmul_kernel)
        .other          matmul_kernel,@"STO_CUDA_ENTRY STV_DEFAULT"
matmul_kernel:
.text.matmul_kernel:
[----:B------:R-:W0:Y:S08]  /*0000*/  LDC R1, c[0x0][0x28] ;  /* 0x00000a00ff017b82 */ /* 0x000e300000000800 */
[----:B------:R-:W1:Y:S01]  /*0010*/  LDC.64 R12, c[0x0][0x228] ;  /* 0x00008a00ff0c7b82 */ /* 0x000e620000000a00 */
[----:B------:R-:W2:Y:S01]  /*0020*/  S2R R5, SR_CTAID.X ;  /* 0x0000000000057919 */ /* 0x000ea20000002500 */
[----:B0-----:R-:W-:Y:S01]  /*0030*/  VIADD R1, R1, 0xffffffb8 ;  /* 0xffffffb801017836 */ /* 0x001fe20000000000 */
[----:B------:R-:W-:Y:S01]  /*0040*/  UMOV UR6, 0x400 ;  /* 0x0000040000067882 */ /* 0x000fe20000000000 */
[----:B------:R-:W-:Y:S01]  /*0050*/  ULDC.64 UR12, c[0x0][0x208] ;  /* 0x00008200000c7ab9 */ /* 0x000fe20000000a00 */
[----:B------:R-:W0:Y:S01]  /*0060*/  S2R R54, SR_TID.X ;  /* 0x0000000000367919 */ /* 0x000e220000002100 */
[----:B------:R-:W-:-:S02]  /*0070*/  CS2R R24, SRZ ;  /* 0x0000000000187805 */ /* 0x000fc4000001ff00 */
[----:B------:R-:W-:Y:S01]  /*0080*/  CS2R R26, SRZ ;  /* 0x00000000001a7805 */ /* 0x000fe2000001ff00 */
[----:B------:R-:W3:Y:S01]  /*0090*/  S2UR UR4, SR_CgaCtaId ;  /* 0x00000000000479c3 */ /* 0x000ee20000008800 */
[----:B-1----:R-:W-:-:S05]  /*00a0*/  VIADD R0, R13, 0x3f ;  /* 0x0000003f0d007836 */ /* 0x002fca0000000000 */
[----:B------:R-:W-:Y:S01]  /*00b0*/  SHF.R.S32.HI R3, RZ, 0x1f, R0 ;  /* 0x0000001fff037819 */ /* 0x000fe20000011400 */
[----:B---3--:R-:W-:-:S03]  /*00c0*/  ULEA UR6, UR4, UR6, 0x18 ;  /* 0x0000000604067291 */ /* 0x008fc6000f8ec03f */
[----:B------:R-:W-:Y:S02]  /*00d0*/  LEA.HI R3, R3, R0, RZ, 0x6 ;  /* 0x0000000003037211 */ /* 0x000fe400078f30ff */
[----:B--2---:R-:W-:Y:S02]  /*00e0*/  IABS R8, R5 ;  /* 0x0000000500087213 */ /* 0x004fe40000000000 */
[----:B------:R-:W-:-:S05]  /*00f0*/  SHF.R.S32.HI R3, RZ, 0x6, R3 ;  /* 0x00000006ff037819 */ /* 0x000fca0000011403 */
[----:B------:R-:W-:-:S05]  /*0100*/  IMAD.SHL.U32 R4, R3, 0x8, RZ ;  /* 0x0000000803047824 */ /* 0x000fca00078e00ff */
[-C--:B------:R-:W-:Y:S02]  /*0110*/  IABS R7, R4.reuse ;  /* 0x0000000400077213 */ /* 0x080fe40000000000 */
[----:B------:R-:W-:Y:S02]  /*0120*/  IABS R10, R4 ;  /* 0x00000004000a7213 */ /* 0x000fe40000000000 */
[----:B------:R-:W1:Y:S08]  /*0130*/  I2F.RP R0, R7 ;  /* 0x0000000700007306 */ /* 0x000e700000209400 */
[----:B-1----:R-:W1:Y:S02]  /*0140*/  MUFU.RCP R0, R0 ;  /* 0x0000000000007308 */ /* 0x002e640000001000 */
[----:B-1----:R-:W-:-:S02]  /*0150*/  VIADD R2, R0, 0xffffffe ;  /* 0x0ffffffe00027836 */ /* 0x002fc40000000000 */
[----:B------:R-:W-:-:S04]  /*0160*/  IMAD.MOV R0, RZ, RZ, -R10 ;  /* 0x000000ffff007224 */ /* 0x000fc800078e0a0a */
[----:B------:R1:W2:Y:S02]  /*0170*/  F2I.FTZ.U32.TRUNC.NTZ R3, R2 ;  /* 0x0000000200037305 */ /* 0x0002a4000021f000 */
[----:B-1----:R-:W-:Y:S02]  /*0180*/  IMAD.MOV.U32 R2, RZ, RZ, RZ ;  /* 0x000000ffff027224 */ /* 0x002fe400078e00ff */
[----:B--2---:R-:W-:-:S04]  /*0190*/  IMAD.MOV R6, RZ, RZ, -R3 ;  /* 0x000000ffff067224 */ /* 0x004fc800078e0a03 */
[----:B------:R-:W-:Y:S02]  /*01a0*/  IMAD R9, R6, R7, RZ ;  /* 0x0000000706097224 */ /* 0x000fe400078e02ff */
[----:B------:R-:W-:Y:S02]  /*01b0*/  IMAD.MOV.U32 R6, RZ, RZ, R8 ;  /* 0x000000ffff067224 */ /* 0x000fe400078e0008 */
[----:B------:R-:W-:-:S06]  /*01c0*/  IMAD.HI.U32 R3, R3, R9, R2 ;  /* 0x0000000903037227 */ /* 0x000fcc00078e0002 */
[----:B------:R-:W-:-:S04]  /*01d0*/  IMAD.HI.U32 R3, R3, R6, RZ ;  /* 0x0000000603037227 */ /* 0x000fc800078e00ff */
[----:B------:R-:W-:-:S05]  /*01e0*/  IMAD R0, R3, R0, R6 ;  /* 0x0000000003007224 */ /* 0x000fca00078e0206 */
[----:B------:R-:W-:-:S13]  /*01f0*/  ISETP.GT.U32.AND P1, PT, R7, R0, PT ;  /* 0x000000000700720c */ /* 0x000fda0003f24070 */
[----:B------:R-:W-:Y:S02]  /*0200*/  @!P1 IMAD.IADD R0, R0, 0x1, -R7 ;  /* 0x0000000100009824 */ /* 0x000fe400078e0a07 */
[----:B------:R-:W-:Y:S01]  /*0210*/  @!P1 VIADD R3, R3, 0x1 ;  /* 0x0000000103039836 */ /* 0x000fe20000000000 */
[----:B------:R-:W-:Y:S02]  /*0220*/  ISETP.NE.AND P1, PT, R4, RZ, PT ;  /* 0x000000ff0400720c */ /* 0x000fe40003f25270 */
[----:B------:R-:W-:Y:S02]  /*0230*/  ISETP.GE.U32.AND P0, PT, R0, R7, PT ;  /* 0x000000070000720c */ /* 0x000fe40003f06070 */
[----:B------:R-:W-:-:S04]  /*0240*/  LOP3.LUT R0, R5, R4, RZ, 0x3c, !PT ;  /* 0x0000000405007212 */ /* 0x000fc800078e3cff */
[----:B------:R-:W-:Y:S01]  /*0250*/  ISETP.GE.AND P2, PT, R0, RZ, PT ;  /* 0x000000ff0000720c */ /* 0x000fe20003f46270 */
[----:B------:R-:W-:-:S06]  /*0260*/  VIADD R0, R12, 0x7f ;  /* 0x0000007f0c007836 */ /* 0x000fcc0000000000 */
[----:B------:R-:W-:-:S04]  /*0270*/  @P0 VIADD R3, R3, 0x1 ;  /* 0x0000000103030836 */ /* 0x000fc80000000000 */
[----:B------:R-:W-:Y:S01]  /*0280*/  IMAD.MOV.U32 R2, RZ, RZ, R3 ;  /* 0x000000ffff027224 */ /* 0x000fe200078e0003 */
[----:B------:R-:W-:-:S03]  /*0290*/  SHF.R.S32.HI R3, RZ, 0x1f, R0 ;  /* 0x0000001fff037819 */ /* 0x000fc60000011400 */
[----:B------:R-:W-:Y:S01]  /*02a0*/  @!P2 IMAD.MOV R2, RZ, RZ, -R2 ;  /* 0x000000ffff02a224 */ /* 0x000fe200078e0a02 */
[----:B------:R-:W-:Y:S02]  /*02b0*/  @!P1 LOP3.LUT R2, RZ, R4, RZ, 0x33, !PT ;  /* 0x00000004ff029212 */ /* 0x000fe400078e33ff */
[----:B------:R-:W-:-:S03]  /*02c0*/  LEA.HI R3, R3, R0, RZ, 0x7 ;  /* 0x0000000003037211 */ /* 0x000fc600078f38ff */
[----:B------:R-:W-:Y:S02]  /*02d0*/  IMAD.SHL.U32 R6, R2, 0x8, RZ ;  /* 0x0000000802067824 */ /* 0x000fe400078e00ff */
[----:B------:R-:W-:-:S03]  /*02e0*/  IMAD.MOV R2, RZ, RZ, -R2 ;  /* 0x000000ffff027224 */ /* 0x000fc600078e0a02 */
[----:B------:R-:W-:Y:S01]  /*02f0*/  LEA.HI.SX32 R3, R3, -R6, 0x19 ;  /* 0x8000000603037211 */ /* 0x000fe200078fcaff */
[----:B------:R-:W-:-:S03]  /*0300*/  IMAD R8, R4, R2, R5 ;  /* 0x0000000204087224 */ /* 0x000fc600078e0205 */
[----:B------:R-:W-:-:S04]  /*0310*/  VIMNMX R11, R3, 0x8, PT ;  /* 0x00000008030b7848 */ /* 0x000fc80003fe0100 */
[-C--:B------:R-:W-:Y:S02]  /*0320*/  IABS R7, R11.reuse ;  /* 0x0000000b00077213 */ /* 0x080fe40000000000 */
[----:B------:R-:W-:Y:S02]  /*0330*/  IABS R4, R11 ;  /* 0x0000000b00047213 */ /* 0x000fe40000000000 */
[----:B------:R-:W1:Y:S08]  /*0340*/  I2F.RP R0, R7 ;  /* 0x0000000700007306 */ /* 0x000e700000209400 */
[----:B-1----:R-:W1:Y:S02]  /*0350*/  MUFU.RCP R0, R0 ;  /* 0x0000000000007308 */ /* 0x002e640000001000 */
[----:B-1----:R-:W-:-:S02]  /*0360*/  VIADD R3, R0, 0xffffffe ;  /* 0x0ffffffe00037836 */ /* 0x002fc40000000000 */
[----:B------:R-:W-:Y:S02]  /*0370*/  IMAD.MOV R0, RZ, RZ, -R4 ;  /* 0x000000ffff007224 */ /* 0x000fe400078e0a04 */
[----:B------:R-:W1:Y:S02]  /*0380*/  LDC R4, c[0x0][0x230] ;  /* 0x00008c00ff047b82 */ /* 0x000e640000000800 */
[----:B------:R-:W2:Y:S02]  /*0390*/  F2I.FTZ.U32.TRUNC.NTZ R3, R3 ;  /* 0x0000000300037305 */ /* 0x000ea4000021f000 */
[----:B--2---:R-:W-:-:S04]  /*03a0*/  IMAD.MOV R9, RZ, RZ, -R3 ;  /* 0x000000ffff097224 */ /* 0x004fc800078e0a03 */
[----:B------:R-:W-:Y:S01]  /*03b0*/  IMAD.MOV.U32 R2, RZ, RZ, R9 ;  /* 0x000000ffff027224 */ /* 0x000fe200078e0009 */
[----:B------:R-:W-:Y:S01]  /*03c0*/  IABS R9, R8 ;  /* 0x0000000800097213 */ /* 0x000fe20000000000 */
[----:B-1----:R-:W-:Y:S02]  /*03d0*/  VIADD R4, R4, 0x7f ;  /* 0x0000007f04047836 */ /* 0x002fe40000000000 */
[----:B------:R-:W-:Y:S02]  /*03e0*/  IMAD R5, R2, R7, RZ ;  /* 0x0000000702057224 */ /* 0x000fe400078e02ff */
[----:B------:R-:W-:-:S04]  /*03f0*/  IMAD.MOV.U32 R2, RZ, RZ, RZ ;  /* 0x000000ffff027224 */ /* 0x000fc800078e00ff */
        /* <DEDUP_REMOVED lines=9> */
[----:B------:R-:W-:-:S07]  /*0490*/  ISETP.GE.AND P2, PT, R0, RZ, PT ;  /* 0x000000ff0000720c */ /* 0x000fce0003f46270 */
[----:B------:R-:W-:Y:S01]  /*04a0*/  @P0 VIADD R2, R2, 0x1 ;  /* 0x0000000102020836 */ /* 0x000fe20000000000 */
[----:B------:R-:W-:-:S03]  /*04b0*/  ISETP.GE.AND P0, PT, R4, 0x80, PT ;  /* 0x000000800400780c */ /* 0x000fc60003f06270 */
[----:B------:R-:W-:-:S04]  /*04c0*/  IMAD.MOV.U32 R0, RZ, RZ, R2 ;  /* 0x000000ffff007224 */ /* 0x000fc800078e0002 */
[----:B------:R-:W-:Y:S01]  /*04d0*/  @!P2 IMAD.MOV R0, RZ, RZ, -R0 ;  /* 0x000000ffff00a224 */ /* 0x000fe200078e0a00 */
[----:B------:R-:W-:-:S05]  /*04e0*/  @!P1 LOP3.LUT R0, RZ, R11, RZ, 0x33, !PT ;  /* 0x0000000bff009212 */ /* 0x000fca00078e33ff */
[----:B------:R-:W-:Y:S02]  /*04f0*/  IMAD.MOV R2, RZ, RZ, -R0 ;  /* 0x000000ffff027224 */ /* 0x000fe400078e0a00 */
[----:B------:R-:W-:Y:S02]  /*0500*/  IMAD.SHL.U32 R5, R0, 0x40, RZ ;  /* 0x0000004000057824 */ /* 0x000fe400078e00ff */
[----:B------:R-:W-:Y:S01]  /*0510*/  IMAD R2, R11, R2, R8 ;  /* 0x000000020b027224 */ /* 0x000fe200078e0208 */
[----:B------:R-:W-:Y:S02]  /*0520*/  CS2R R8, SRZ ;  /* 0x0000000000087805 */ /* 0x000fe4000001ff00 */
[----:B------:R-:W-:Y:S01]  /*0530*/  CS2R R10, SRZ ;  /* 0x00000000000a7805 */ /* 0x000fe2000001ff00 */
[----:B------:R-:W-:Y:S01]  /*0540*/  IMAD.IADD R3, R6, 0x1, R2 ;  /* 0x0000000106037824 */ /* 0x000fe200078e0202 */
[----:B0-----:R-:W-:Y:S02]  /*0550*/  SHF.R.U32.HI R2, RZ, 0x7, R54 ;  /* 0x00000007ff027819 */ /* 0x001fe40000011636 */
[----:B------:R-:W-:-:S02]  /*0560*/  LOP3.LUT R6, R54, 0x7f, RZ, 0xc0, !PT ;  /* 0x0000007f36067812 */ /* 0x000fc400078ec0ff */
[----:B------:R-:W-:-:S03]  /*0570*/  SGXT.U32 R2, R2, 0x2 ;  /* 0x000000020202781a */ /* 0x000fc60000000000 */
[----:B------:R-:W-:Y:S01]  /*0580*/  IMAD R55, R3, 0x80, R6 ;  /* 0x0000008003377824 */ /* 0x000fe200078e0206 */
[C---:B------:R-:W-:Y:S02]  /*0590*/  LOP3.LUT R20, R5.reuse, R2, RZ, 0xfc, !PT ;  /* 0x0000000205147212 */ /* 0x040fe400078efcff */
[C-C-:B------:R-:W-:Y:S02]  /*05a0*/  LOP3.LUT R22, R5.reuse, 0x4, R2.reuse, 0xfe, !PT ;  /* 0x0000000405167812 */ /* 0x140fe400078efe02 */
[C-C-:B------:R-:W-:Y:S01]  /*05b0*/  LOP3.LUT R40, R5.reuse, 0x8, R2.reuse, 0xfe, !PT ;  /* 0x0000000805287812 */ /* 0x140fe200078efe02 */
[----:B------:R0:W-:Y:S01]  /*05c0*/  STL [R1+0x3c], R20 ;  /* 0x00003c1401007387 */ /* 0x0001e20000100800 */
[C-C-:B------:R-:W-:Y:S02]  /*05d0*/  LOP3.LUT R41, R5.reuse, 0xc, R2.reuse, 0xfe, !PT ;  /* 0x0000000c05297812 */ /* 0x140fe400078efe02 */
[C-C-:B------:R-:W-:Y:S01]  /*05e0*/  LOP3.LUT R42, R5.reuse, 0x10, R2.reuse, 0xfe, !PT ;  /* 0x00000010052a7812 */ /* 0x140fe200078efe02 */
[----:B------:R0:W-:Y:S01]  /*05f0*/  STL [R1+0x38], R22 ;  /* 0x0000381601007387 */ /* 0x0001e20000100800 */
[----:B------:R-:W-:-:S02]  /*0600*/  LOP3.LUT R43, R5, 0x14, R2, 0xfe, !PT ;  /* 0x00000014052b7812 */ /* 0x000fc400078efe02 */
[C-C-:B------:R-:W-:Y:S01]  /*0610*/  LOP3.LUT R44, R5.reuse, 0x18, R2.reuse, 0xfe, !PT ;  /* 0x00000018052c7812 */ /* 0x140fe200078efe02 */
[----:B------:R0:W-:Y:S01]  /*0620*/  STL [R1+0x34], R40 ;  /* 0x0000342801007387 */ /* 0x0001e20000100800 */
        /* <DEDUP_REMOVED lines=12> */
[----:B------:R-:W-:-:S03]  /*06f0*/  LOP3.LUT R53, R5, 0x3c, R2, 0xfe, !PT ;  /* 0x0000003c05357812 */ /* 0x000fc600078efe02 */
[----:B------:R0:W-:Y:S04]  /*0700*/  STL [R1+0x20], R45 ;  /* 0x0000202d01007387 */ /* 0x0001e80000100800 */
[----:B------:R0:W-:Y:S04]  /*0710*/  STL [R1+0x1c], R46 ;  /* 0x00001c2e01007387 */ /* 0x0001e80000100800 */
[----:B------:R0:W-:Y:S04]  /*0720*/  STL [R1+0x18], R47 ;  /* 0x0000182f01007387 */ /* 0x0001e80000100800 */
[----:B------:R0:W-:Y:S04]  /*0730*/  STL [R1+0x14], R48 ;  /* 0x0000143001007387 */ /* 0x0001e80000100800 */
[----:B------:R0:W-:Y:S04]  /*0740*/  STL [R1+0x10], R49 ;  /* 0x0000103101007387 */ /* 0x0001e80000100800 */
[----:B------:R0:W-:Y:S04]  /*0750*/  STL [R1+0xc], R50 ;  /* 0x00000c3201007387 */ /* 0x0001e80000100800 */
[----:B------:R0:W-:Y:S04]  /*0760*/  STL [R1+0x8], R51 ;  /* 0x0000083301007387 */ /* 0x0001e80000100800 */
[----:B------:R0:W-:Y:S04]  /*0770*/  STL [R1+0x4], R52 ;  /* 0x0000043401007387 */ /* 0x0001e80000100800 */
[----:B------:R0:W-:Y:S04]  /*0780*/  STL [R1], R53 ;  /* 0x0000003501007387 */ /* 0x0001e80000100800 */
[----:B------:R0:W-:Y:S01]  /*0790*/  STL [R1+0x40], R55 ;  /* 0x0000403701007387 */ /* 0x0001e20000100800 */
[----:B------:R-:W-:Y:S05]  /*07a0*/  @!P0 BRA `(.L_x_0) ;  /* 0x0000003000208947 */ /* 0x000fea0003800000 */
[----:B------:R-:W-:Y:S01]  /*07b0*/  IABS R0, R13 ;  /* 0x0000000d00007213 */ /* 0x000fe20000000000 */
[----:B------:R-:W-:Y:S01]  /*07c0*/  ULDC UR4, c[0x0][0x234] ;  /* 0x00008d0000047ab9 */ /* 0x000fe20000000800 */
[----:B------:R-:W-:Y:S01]  /*07d0*/  IABS R3, R12 ;  /* 0x0000000c00037213 */ /* 0x000fe20000000000 */
[----:B------:R-:W-:Y:S01]  /*07e0*/  ULDC.64 UR8, c[0x0][0x210] ;  /* 0x0000840000087ab9 */ /* 0x000fe20000000a00 */
[----:B------:R-:W1:Y:S01]  /*07f0*/  I2F.RP R5, R0 ;  /* 0x0000000000057306 */ /* 0x000e620000209400 */
[----:B------:R-:W-:Y:S01]  /*0800*/  IABS R18, R50 ;  /* 0x0000003200127213 */ /* 0x000fe20000000000 */
[----:B------:R-:W-:Y:S01]  /*0810*/  UIADD3 UR15, UR6, 0x8000, URZ ;  /* 0x00008000060f7890 */ /* 0x000fe2000fffe03f */
[----:B------:R-:W-:Y:S01]  /*0820*/  IABS R21, R48 ;  /* 0x0000003000157213 */ /* 0x000fe20000000000 */
[----:B------:R-:W-:Y:S01]  /*0830*/  ULDC UR7, c[0x0][0x230] ;  /* 0x00008c0000077ab9 */ /* 0x000fe20000000800 */
[----:B------:R-:W-:Y:S02]  /*0840*/  IABS R16, R51 ;  /* 0x0000003300107213 */ /* 0x000fe40000000000 */
[----:B------:R-:W-:Y:S01]  /*0850*/  IABS R23, R47 ;  /* 0x0000002f00177213 */ /* 0x000fe20000000000 */
[----:B------:R-:W2:Y:S01]  /*0860*/  I2F.RP R7, R3 ;  /* 0x0000000300077306 */ /* 0x000ea20000209400 */
[----:B------:R-:W-:-:S02]  /*0870*/  IABS R27, R45 ;  /* 0x0000002d001b7213 */ /* 0x000fc40000000000 */
[----:B------:R-:W-:Y:S02]  /*0880*/  IABS R39, R20 ;  /* 0x0000001400277213 */ /* 0x000fe40000000000 */
[----:B------:R-:W-:Y:S02]  /*0890*/  IABS R25, R46 ;  /* 0x0000002e00197213 */ /* 0x000fe40000000000 */
[----:B------:R-:W-:Y:S01]  /*08a0*/  IABS R29, R44 ;  /* 0x0000002c001d7213 */ /* 0x000fe20000000000 */
[----:B-1----:R-:W1:Y:S01]  /*08b0*/  MUFU.RCP R5, R5 ;  /* 0x0000000500057308 */ /* 0x002e620000001000 */
[----:B------:R-:W-:Y:S02]  /*08c0*/  IABS R31, R43 ;  /* 0x0000002b001f7213 */ /* 0x000fe40000000000 */
[----:B------:R-:W-:Y:S02]  /*08d0*/  IABS R33, R42 ;  /* 0x0000002a00217213 */ /* 0x000fe40000000000 */
[----:B------:R-:W-:-:S02]  /*08e0*/  IABS R35, R41 ;  /* 0x0000002900237213 */ /* 0x000fc40000000000 */
[----:B------:R-:W-:Y:S01]  /*08f0*/  IABS R37, R22 ;  /* 0x0000001600257213 */ /* 0x000fe20000000000 */
[----:B--2---:R-:W2:Y:S01]  /*0900*/  MUFU.RCP R7, R7 ;  /* 0x0000000700077308 */ /* 0x004ea20000001000 */
[C---:B------:R-:W-:Y:S02]  /*0910*/  LOP3.LUT R116, R2.reuse, 0x7c, RZ, 0xfc, !PT ;  /* 0x0000007c02747812 */ /* 0x040fe400078efcff */
[C---:B------:R-:W-:Y:S02]  /*0920*/  LOP3.LUT R106, R2.reuse, 0x78, RZ, 0xfc, !PT ;  /* 0x00000078026a7812 */ /* 0x040fe400078efcff */
[C---:B------:R-:W-:Y:S02]  /*0930*/  LOP3.LUT R70, R2.reuse, 0x74, RZ, 0xfc, !PT ;  /* 0x0000007402467812 */ /* 0x040fe400078efcff */
[----:B------:R-:W-:Y:S01]  /*0940*/  LOP3.LUT R124, R2, 0x68, RZ, 0xfc, !PT ;  /* 0x00000068027c7812 */ /* 0x000fe200078efcff */
[----:B-1----:R-:W-:Y:S01]  /*0950*/  VIADD R8, R5, 0xffffffe ;  /* 0x0ffffffe05087836 */ /* 0x002fe20000000000 */
[----:B------:R-:W-:-:S02]  /*0960*/  IABS R5, R53 ;  /* 0x0000003500057213 */ /* 0x000fc40000000000 */
[C---:B------:R-:W-:Y:S01]  /*0970*/  LOP3.LUT R122, R2.reuse, 0x60, RZ, 0xfc, !PT ;  /* 0x00000060027a7812 */ /* 0x040fe200078efcff */
[----:B------:R1:W3:Y:S01]  /*0980*/  F2I.FTZ.U32.TRUNC.NTZ R9, R8 ;  /* 0x0000000800097305 */ /* 0x0002e2000021f000 */
[C---:B------:R-:W-:Y:S02]  /*0990*/  LOP3.LUT R120, R2.reuse, 0x5c, RZ, 0xfc, !PT ;  /* 0x0000005c02787812 */ /* 0x040fe400078efcff */
[C---:B------:R-:W-:Y:S01]  /*09a0*/  LOP3.LUT R118, R2.reuse, 0x54, RZ, 0xfc, !PT ;  /* 0x0000005402767812 */ /* 0x040fe200078efcff */
[----:B--2---:R-:W-:Y:S01]  /*09b0*/  VIADD R10, R7, 0xffffffe ;  /* 0x0ffffffe070a7836 */ /* 0x004fe20000000000 */
[C---:B------:R-:W-:Y:S02]  /*09c0*/  LOP3.LUT R114, R2.reuse, 0x48, RZ, 0xfc, !PT ;  /* 0x0000004802727812 */ /* 0x040fe400078efcff */
[C---:B------:R-:W-:Y:S01]  /*09d0*/  LOP3.LUT R112, R2.reuse, 0x40, RZ, 0xfc, !PT ;  /* 0x0000004002707812 */ /* 0x040fe200078efcff */
[----:B------:R2:W4:Y:S01]  /*09e0*/  F2I.FTZ.U32.TRUNC.NTZ R11, R10 ;  /* 0x0000000a000b7305 */ /* 0x000522000021f000 */
[----:B-1----:R-:W-:Y:S01]  /*09f0*/  IMAD.MOV.U32 R8, RZ, RZ, RZ ;  /* 0x000000ffff087224 */ /* 0x002fe200078e00ff */
[----:B------:R-:W-:-:S02]  /*0a00*/  LOP3.LUT R110, R2, 0x3c, RZ, 0xfc, !PT ;  /* 0x0000003c026e7812 */ /* 0x000fc400078efcff */
[C---:B------:R-:W-:Y:S02]  /*0a10*/  LOP3.LUT R108, R2.reuse, 0x34, RZ, 0xfc, !PT ;  /* 0x00000034026c7812 */ /* 0x040fe400078efcff */
[C---:B------:R-:W-:Y:S01]  /*0a20*/  LOP3.LUT R104, R2.reuse, 0x28, RZ, 0xfc, !PT ;  /* 0x0000002802687812 */ /* 0x040fe200078efcff */
[--C-:B---3--:R-:W-:Y:S01]  /*0a30*/  IMAD.MOV R15, RZ, RZ, -R9.reuse ;  /* 0x000000ffff0f7224 */ /* 0x108fe200078e0a09 */
[C---:B------:R-:W-:Y:S01]  /*0a40*/  LOP3.LUT R102, R2.reuse, 0x20, RZ, 0xfc, !PT ;  /* 0x0000002002667812 */ /* 0x040fe200078efcff */
[----:B--2---:R-:W-:Y:S01]  /*0a50*/  IMAD.MOV.U32 R10, RZ, RZ, RZ ;  /* 0x000000ffff0a7224 */ /* 0x004fe200078e00ff */
[C---:B------:R-:W-:Y:S01]  /*0a60*/  LOP3.LUT R100, R2.reuse, 0x18, RZ, 0xfc, !PT ;  /* 0x0000001802647812 */ /* 0x040fe200078efcff */
[----:B------:R-:W-:Y:S01]  /*0a70*/  IMAD R15, R15, R0, RZ ;  /* 0x000000000f0f7224 */ /* 0x000fe200078e02ff */
[C---:B------:R-:W-:Y:S02]  /*0a80*/  LOP3.LUT R98, R2.reuse, 0x10, RZ, 0xfc, !PT ;  /* 0x0000001002627812 */ /* 0x040fe400078efcff */
[----:B------:R-:W-:Y:S01]  /*0a90*/  LOP3.LUT R96, R2, 0x8, RZ, 0xfc, !PT ;  /* 0x0000000802607812 */ /* 0x000fe200078efcff */
[----:B------:R-:W-:Y:S01]  /*0aa0*/  IMAD.HI.U32 R9, R9, R15, R8 ;  /* 0x0000000f09097227 */ /* 0x000fe200078e0008 */
[----:B------:R-:W-:-:S03]  /*0ab0*/  IABS R8, R52 ;  /* 0x0000003400087213 */ /* 0x000fc60000000000 */
[----:B----4-:R-:W-:Y:S02]  /*0ac0*/  IMAD.MOV R14, RZ, RZ, -R11 ;  /* 0x000000ffff0e7224 */ /* 0x010fe400078e0a0b */
[----:B------:R-:W-:-:S04]  /*0ad0*/  IMAD.HI.U32 R7, R9, R8, RZ ;  /* 0x0000000809077227 */ /* 0x000fc800078e00ff */
[----:B------:R-:W-:Y:S02]  /*0ae0*/  IMAD R19, R14, R3, RZ ;  /* 0x000000030e137224 */ /* 0x000fe400078e02ff */
[----:B------:R-:W-:Y:S02]  /*0af0*/  IMAD.MOV R17, RZ, RZ, -R7 ;  /* 0x000000ffff117224 */ /* 0x000fe400078e0a07 */
[----:B------:R-:W-:Y:S01]  /*0b00*/  IMAD.HI.U32 R14, R11, R19, R10 ;  /* 0x000000130b0e7227 */ /* 0x000fe200078e000a */
[----:B------:R-:W-:-:S03]  /*0b10*/  IABS R19, R49 ;  /* 0x0000003100137213 */ /* 0x000fc60000000000 */
[----:B------:R-:W-:Y:S02]  /*0b20*/  IMAD.MOV.U32 R15, RZ, RZ, R5 ;  /* 0x000000ffff0f7224 */ /* 0x000fe400078e0005 */
[----:B------:R-:W-:Y:S01]  /*0b30*/  IMAD.MOV.U32 R10, RZ, RZ, R18 ;  /* 0x000000ffff0a7224 */ /* 0x000fe200078e0012 */
[----:B------:R-:W-:Y:S01]  /*0b40*/  LOP3.LUT R18, R2, 0x2c, RZ, 0xfc, !PT ;  /* 0x0000002c02127812 */ /* 0x000fe200078efcff */
[----:B------:R-:W-:Y:S02]  /*0b50*/  IMAD R11, R0, R17, R8 ;  /* 0x00000011000b7224 */ /* 0x000fe400078e0208 */
[----:B------:R-:W-:-:S03]  /*0b60*/  IMAD.HI.U32 R5, R9, R15, RZ ;  /* 0x0000000f09057227 */ /* 0x000fc600078e00ff */
[----:B------:R-:W-:Y:S01]  /*0b70*/  ISETP.GT.U32.AND P1, PT, R0, R11, PT ;  /* 0x0000000b0000720c */ /* 0x000fe20003f24070 */
[----:B------:R-:W-:-:S04]  /*0b80*/  IMAD.HI.U32 R8, R9, R10, RZ ;  /* 0x0000000a09087227 */ /* 0x000fc800078e00ff */
[----:B------:R-:W-:Y:S02]  /*0b90*/  IMAD.MOV R5, RZ, RZ, -R5 ;  /* 0x000000ffff057224 */ /* 0x000fe400078e0a05 */
[----:B------:R-:W-:Y:S02]  /*0ba0*/  IMAD.MOV R17, RZ, RZ, -R8 ;  /* 0x000000ffff117224 */ /* 0x000fe400078e0a08 */
[----:B------:R-:W-:-:S04]  /*0bb0*/  IMAD.HI.U32 R8, R9, R21, RZ ;  /* 0x0000001509087227 */ /* 0x000fc800078e00ff */
[C---:B------:R-:W-:Y:S02]  /*0bc0*/  IMAD R7, R0.reuse, R5, R15 ;  /* 0x0000000500077224 */ /* 0x040fe400078e020f */
[C---:B------:R-:W-:Y:S02]  /*0bd0*/  IMAD R17, R0.reuse, R17, R10 ;  /* 0x0000001100117224 */ /* 0x040fe400078e020a */
[C---:B------:R-:W-:Y:S01]  /*0be0*/  IMAD.HI.U32 R5, R9.reuse, R16, RZ ;  /* 0x0000001009057227 */ /* 0x040fe200078e00ff */
[C---:B------:R-:W-:Y:S02]  /*0bf0*/  ISETP.GT.U32.AND P0, PT, R0.reuse, R7, PT ;  /* 0x000000070000720c */ /* 0x040fe40003f04070 */
[----:B------:R-:W-:Y:S01]  /*0c00*/  ISETP.GT.U32.AND P3, PT, R0, R17, PT ;  /* 0x000000110000720c */ /* 0x000fe20003f64070 */
[----:B------:R-:W-:-:S04]  /*0c10*/  IMAD.HI.U32 R10, R9, R23, RZ ;  /* 0x00000017090a7227 */ /* 0x000fc800078e00ff */
[----:B------:R-:W-:Y:S02]  /*0c20*/  IMAD.MOV R8, RZ, RZ, -R8 ;  /* 0x000000ffff087224 */ /* 0x000fe400078e0a08 */
[----:B------:R-:W-:Y:S02]  /*0c30*/  IMAD.MOV R5, RZ, RZ, -R5 ;  /* 0x000000ffff057224 */ /* 0x000fe400078e0a05 */
[----:B------:R-:W-:Y:S02]  /*0c40*/  IMAD.MOV R10, RZ, RZ, -R10 ;  /* 0x000000ffff0a7224 */ /* 0x000fe400078e0a0a */
[----:B------:R-:W-:Y:S02]  /*0c50*/  IMAD R21, R0, R8, R21 ;  /* 0x0000000800157224 */ /* 0x000fe400078e0215 */
[----:B------:R-:W-:-:S03]  /*0c60*/  IMAD.HI.U32 R8, R9, R27, RZ ;  /* 0x0000001b09087227 */ /* 0x000fc600078e00ff */
[C---:B------:R-:W-:Y:S01]  /*0c70*/  ISETP.GT.U32.AND P5, PT, R0.reuse, R21, PT ;  /* 0x000000150000720c */ /* 0x040fe20003fa4070 */
[C---:B------:R-:W-:Y:S01]  /*0c80*/  IMAD R15, R0.reuse, R5, R16 ;  /* 0x00000005000f7224 */ /* 0x040fe200078e0210 */
[----:B------:R-:W-:Y:S01]  /*0c90*/  IABS R16, R55 ;  /* 0x0000003700107213 */ /* 0x000fe20000000000 */
[----:B------:R-:W-:Y:S02]  /*0ca0*/  IMAD R23, R0, R10, R23 ;  /* 0x0000000a00177224 */ /* 0x000fe400078e0217 */
[----:B------:R-:W-:-:S04]  /*0cb0*/  IMAD.HI.U32 R5, R9, R19, RZ ;  /* 0x0000001309057227 */ /* 0x000fc800078e00ff */
[----:B------:R-:W-:Y:S02]  /*0cc0*/  IMAD.MOV R10, RZ, RZ, -R8 ;  /* 0x000000ffff0a7224 */ /* 0x000fe400078e0a08 */
[----:B------:R-:W-:Y:S02]  /*0cd0*/  IMAD.MOV R5, RZ, RZ, -R5 ;  /* 0x000000ffff057224 */ /* 0x000fe400078e0a05 */
[----:B------:R-:W-:Y:S02]  /*0ce0*/  IMAD R27, R0, R10, R27 ;  /* 0x0000000a001b7224 */ /* 0x000fe400078e021b */
[----:B------:R-:W-:-:S04]  /*0cf0*/  IMAD.HI.U32 R10, R9, R39, RZ ;  /* 0x00000027090a7227 */ /* 0x000fc800078e00ff */
[----:B------:R-:W-:Y:S02]  /*0d00*/  IMAD R19, R0, R5, R19 ;  /* 0x0000000500137224 */ /* 0x000fe400078e0213 */
[----:B------:R-:W-:-:S03]  /*0d10*/  IMAD.HI.U32 R5, R9, R25, RZ ;  /* 0x0000001909057227 */ /* 0x000fc600078e00ff */
[C---:B------:R-:W-:Y:S01]  /*0d20*/  ISETP.GT.U32.AND P4, PT, R0.reuse, R19, PT ;  /* 0x000000130000720c */ /* 0x040fe20003f84070 */
[----:B------:R-:W-:Y:S02]  /*0d30*/  IMAD.MOV R10, RZ, RZ, -R10 ;  /* 0x000000ffff0a7224 */ /* 0x000fe400078e0a0a */
[----:B------:R-:W-:Y:S02]  /*0d40*/  IMAD.MOV R5, RZ, RZ, -R5 ;  /* 0x000000ffff057224 */ /* 0x000fe400078e0a05 */
[C---:B------:R-:W-:Y:S01]  /*0d50*/  IMAD R39, R0.reuse, R10, R39 ;  /* 0x0000000a00277224 */ /* 0x040fe200078e0227 */
[----:B------:R-:W-:Y:S01]  /*0d60*/  IABS R10, R40 ;  /* 0x00000028000a7213 */ /* 0x000fe20000000000 */
[C---:B------:R-:W-:Y:S02]  /*0d70*/  IMAD R25, R0.reuse, R5, R25 ;  /* 0x0000000500197224 */ /* 0x040fe400078e0219 */
[----:B------:R-:W-:Y:S01]  /*0d80*/  IMAD.HI.U32 R5, R9, R29, RZ ;  /* 0x0000001d09057227 */ /* 0x000fe200078e00ff */
[----:B------:R-:W-:-:S03]  /*0d90*/  ISETP.GT.U32.AND P2, PT, R0, R39, PT ;  /* 0x000000270000720c */ /* 0x000fc60003f44070 */
[--C-:B------:R-:W-:Y:S02]  /*0da0*/  @!P0 IMAD.IADD R7, R7, 0x1, -R0.reuse ;  /* 0x0000000107078824 */ /* 0x100fe400078e0a00 */
[----:B------:R-:W-:Y:S02]  /*0db0*/  @!P1 IMAD.IADD R11, R11, 0x1, -R0 ;  /* 0x000000010b0b9824 */ /* 0x000fe400078e0a00 */
[----:B------:R-:W-:Y:S01]  /*0dc0*/  IMAD.MOV R5, RZ, RZ, -R5 ;  /* 0x000000ffff057224 */ /* 0x000fe200078e0a05 */
[C---:B------:R-:W-:Y:S01]  /*0dd0*/  ISETP.GT.U32.AND P0, PT, R0.reuse, R7, PT ;  /* 0x000000070000720c */ /* 0x040fe20003f04070 */
[----:B------:R-:W-:Y:S01]  /*0de0*/  IMAD.HI.U32 R8, R9, R31, RZ ;  /* 0x0000001f09087227 */ /* 0x000fe200078e00ff */
[----:B------:R-:W-:-:S03]  /*0df0*/  ISETP.GT.U32.AND P1, PT, R0, R11, PT ;  /* 0x0000000b0000720c */ /* 0x000fc60003f24070 */
[----:B------:R-:W-:Y:S02]  /*0e00*/  IMAD R29, R0, R5, R29 ;  /* 0x00000005001d7224 */ /* 0x000fe400078e021d */
[----:B------:R-:W-:Y:S02]  /*0e10*/  IMAD.MOV R8, RZ, RZ, -R8 ;  /* 0x000000ffff087224 */ /* 0x000fe400078e0a08 */
[----:B------:R-:W-:-:S04]  /*0e20*/  IMAD.HI.U32 R5, R9, R33, RZ ;  /* 0x0000002109057227 */ /* 0x000fc800078e00ff */
[C---:B------:R-:W-:Y:S02]  /*0e30*/  IMAD R31, R0.reuse, R8, R31 ;  /* 0x00000008001f7224 */ /* 0x040fe400078e021f */
[----:B------:R-:W-:Y:S02]  /*0e40*/  IMAD.MOV R5, RZ, RZ, -R5 ;  /* 0x000000ffff057224 */ /* 0x000fe400078e0a05 */
[----:B------:R-:W-:Y:S01]  /*0e50*/  @!P2 IMAD.IADD R39, R39, 0x1, -R0 ;  /* 0x000000012727a824 */ /* 0x000fe200078e0a00 */
[----:B------:R-:W-:Y:S01]  /*0e60*/  ISETP.GT.U32.AND P2, PT, R0, R15, PT ;  /* 0x0000000f0000720c */ /* 0x000fe20003f44070 */
[----:B------:R-:W-:-:S03]  /*0e70*/  IMAD.HI.U32 R8, R9, R35, RZ ;  /* 0x0000002309087227 */ /* 0x000fc600078e00ff */
[C---:B------:R-:W-:Y:S01]  /*0e80*/  ISETP.GT.U32.AND P6, PT, R0.reuse, R39, PT ;  /* 0x000000270000720c */ /* 0x040fe20003fc4070 */
[----:B------:R-:W-:Y:S02]  /*0e90*/  IMAD R33, R0, R5, R33 ;  /* 0x0000000500217224 */ /* 0x000fe400078e0221 */
[----:B------:R-:W-:Y:S02]  /*0ea0*/  IMAD.MOV R8, RZ, RZ, -R8 ;  /* 0x000000ffff087224 */ /* 0x000fe400078e0a08 */
[----:B------:R-:W-:-:S04]  /*0eb0*/  IMAD.HI.U32 R5, R9, R10, RZ ;  /* 0x0000000a09057227 */ /* 0x000fc800078e00ff */
[----:B------:R-:W-:Y:S01]  /*0ec0*/  @!P0 IMAD.IADD R7, R7, 0x1, -R0 ;  /* 0x0000000107078824 */ /* 0x000fe200078e0a00 */
[----:B------:R-:W-:Y:S01]  /*0ed0*/  ISETP.GT.U32.AND P0, PT, R0, R25, PT ;  /* 0x000000190000720c */ /* 0x000fe20003f04070 */
[----:B------:R-:W-:-:S04]  /*0ee0*/  IMAD.HI.U32 R9, R9, R37, RZ ;  /* 0x0000002509097227 */ /* 0x000fc800078e00ff */
[----:B------:R-:W-:-:S04]  /*0ef0*/  IMAD.HI.U32 R14, R14, R16, RZ ;  /* 0x000000100e0e7227 */ /* 0x000fc800078e00ff */
[----:B------:R-:W-:Y:S01]  /*0f00*/  @!P1 IMAD.IADD R11, R11, 0x1, -R0 ;  /* 0x000000010b0b9824 */ /* 0x000fe200078e0a00 */
[C---:B------:R-:W-:Y:S01]  /*0f10*/  ISETP.GT.U32.AND P1, PT, R0.reuse, R27, PT ;  /* 0x0000001b0000720c */ /* 0x040fe20003f24070 */
[C---:B------:R-:W-:Y:S02]  /*0f20*/  IMAD R35, R0.reuse, R8, R35 ;  /* 0x0000000800237224 */ /* 0x040fe400078e0223 */
[----:B------:R-:W-:Y:S02]  /*0f30*/  IMAD.MOV R8, RZ, RZ, -R9 ;  /* 0x000000ffff087224 */ /* 0x000fe400078e0a09 */
[----:B------:R-:W-:Y:S02]  /*0f40*/  IMAD.MOV R14, RZ, RZ, -R14 ;  /* 0x000000ffff0e7224 */ /* 0x000fe400078e0a0e */
[C---:B------:R-:W-:Y:S02]  /*0f50*/  IMAD R37, R0.reuse, R8, R37 ;  /* 0x0000000800257224 */ /* 0x040fe400078e0225 */
[----:B------:R-:W-:Y:S01]  /*0f60*/  @!P3 IMAD.IADD R17, R17, 0x1, -R0 ;  /* 0x000000011111b824 */ /* 0x000fe200078e0a00 */
[----:B------:R-:W-:Y:S01]  /*0f70*/  ISETP.GT.U32.AND P3, PT, R0, R31, PT ;  /* 0x0000001f0000720c */ /* 0x000fe20003f64070 */
[----:B------:R-:W-:Y:S01]  /*0f80*/  IMAD R8, R3, R14, R16 ;  /* 0x0000000e03087224 */ /* 0x000fe200078e0210 */
[----:B------:R-:W-:Y:S01]  /*0f90*/  LOP3.LUT R16, R2, 0x24, RZ, 0xfc, !PT ;  /* 0x0000002402107812 */ /* 0x000fe200078efcff */
[--C-:B------:R-:W-:Y:S01]  /*0fa0*/  @!P6 IMAD.IADD R39, R39, 0x1, -R0.reuse ;  /* 0x000000012727e824 */ /* 0x100fe200078e0a00 */
[C---:B------:R-:W-:Y:S01]  /*0fb0*/  ISETP.GT.U32.AND P6, PT, R0.reuse, R23, PT ;  /* 0x000000170000720c */ /* 0x040fe20003fc4070 */
[--C-:B------:R-:W-:Y:S01]  /*0fc0*/  @!P2 IMAD.IADD R15, R15, 0x1, -R0.reuse ;  /* 0x000000010f0fa824 */ /* 0x100fe200078e0a00 */
[C---:B------:R-:W-:Y:S01]  /*0fd0*/  ISETP.GT.U32.AND P2, PT, R0.reuse, R29, PT ;  /* 0x0000001d0000720c */ /* 0x040fe20003f44070 */
[--C-:B------:R-:W-:Y:S01]  /*0fe0*/  @!P4 IMAD.IADD R19, R19, 0x1, -R0.reuse ;  /* 0x000000011313c824 */ /* 0x100fe200078e0a00 */
[C---:B------:R-:W-:Y:S01]  /*0ff0*/  ISETP.GT.U32.AND P4, PT, R0.reuse, R33, PT ;  /* 0x000000210000720c */ /* 0x040fe20003f84070 */
[--C-:B------:R-:W-:Y:S01]  /*1000*/  @!P0 IMAD.IADD R25, R25, 0x1, -R0.reuse ;  /* 0x0000000119198824 */ /* 0x100fe200078e0a00 */
[----:B------:R-:W-:Y:S01]  /*1010*/  ISETP.GT.U32.AND P0, PT, R3, R8, PT ;  /* 0x000000080300720c */ /* 0x000fe20003f04070 */
[--C-:B------:R-:W-:Y:S01]  /*1020*/  @!P1 IMAD.IADD R27, R27, 0x1, -R0.reuse ;  /* 0x000000011b1b9824 */ /* 0x100fe200078e0a00 */
[C---:B------:R-:W-:Y:S01]  /*1030*/  ISETP.GT.U32.AND P1, PT, R0.reuse, R15, PT ;  /* 0x0000000f0000720c */ /* 0x040fe20003f24070 */
[--C-:B------:R-:W-:Y:S01]  /*1040*/  @!P5 IMAD.IADD R21, R21, 0x1, -R0.reuse ;  /* 0x000000011515d824 */ /* 0x100fe200078e0a00 */
[----:B------:R-:W-:Y:S01]  /*1050*/  ISETP.GT.U32.AND P5, PT, R0, R35, PT ;  /* 0x000000230000720c */ /* 0x000fe20003fa4070 */
[----:B------:R-:W-:Y:S01]  /*1060*/  IMAD.MOV R5, RZ, RZ, -R5 ;  /* 0x000000ffff057224 */ /* 0x000fe200078e0a05 */
[----:B------:R-:W-:Y:S01]  /*1070*/  LOP3.LUT R14, R2, 0x1c, RZ, 0xfc, !PT ;  /* 0x0000001c020e7812 */ /* 0x000fe200078efcff */
[----:B------:R-:W-:Y:S01]  /*1080*/  @!P3 IMAD.IADD R31, R31, 0x1, -R0 ;  /* 0x000000011f1fb824 */ /* 0x000fe200078e0a00 */
[C---:B------:R-:W-:Y:S01]  /*1090*/  ISETP.GT.U32.AND P3, PT, R0.reuse, R19, PT ;  /* 0x000000130000720c */ /* 0x040fe20003f64070 */
[C---:B------:R-:W-:Y:S01]  /*10a0*/  IMAD R9, R0.reuse, R5, R10 ;  /* 0x0000000500097224 */ /* 0x040fe200078e020a */
[----:B------:R-:W-:Y:S01]  /*10b0*/  SHF.R.S32.HI R5, RZ, 0x1f, R4 ;  /* 0x0000001fff057819 */ /* 0x000fe20000011404 */
[----:B------:R-:W-:Y:S01]  /*10c0*/  @!P6 IMAD.IADD R23, R23, 0x1, -R0 ;  /* 0x000000011717e824 */ /* 0x000fe200078e0a00 */
[----:B------:R-:W-:Y:S01]  /*10d0*/  SHF.R.U32.HI R10, RZ, 0x5, R54 ;  /* 0x00000005ff0a7819 */ /* 0x000fe20000011636 */
[--C-:B------:R-:W-:Y:S01]  /*10e0*/  @!P4 IMAD.IADD R33, R33, 0x1, -R0.reuse ;  /* 0x000000012121c824 */ /* 0x100fe200078e0a00 */
[----:B------:R-:W-:Y:S01]  /*10f0*/  ISETP.GT.U32.AND P6, PT, R0, R9, PT ;  /* 0x000000090000720c */ /* 0x000fe20003fc4070 */
[----:B------:R-:W-:Y:S01]  /*1100*/  @!P0 IMAD.IADD R8, R8, 0x1, -R3 ;  /* 0x0000000108088824 */ /* 0x000fe200078e0a03 */
[C---:B------:R-:W-:Y:S01]  /*1110*/  ISETP.GT.U32.AND P4, PT, R0.reuse, R21, PT ;  /* 0x000000150000720c */ /* 0x040fe20003f84070 */
[--C-:B------:R-:W-:Y:S01]  /*1120*/  @!P2 IMAD.IADD R29, R29, 0x1, -R0.reuse ;  /* 0x000000011d1da824 */ /* 0x100fe200078e0a00 */
[C---:B------:R-:W-:Y:S01]  /*1130*/  ISETP.GT.U32.AND P0, PT, R0.reuse, R25, PT ;  /* 0x000000190000720c */ /* 0x040fe20003f04070 */
[--C-:B------:R-:W-:Y:S01]  /*1140*/  @!P1 IMAD.IADD R15, R15, 0x1, -R0.reuse ;  /* 0x000000010f0f9824 */ /* 0x100fe200078e0a00 */
[C---:B------:R-:W-:Y:S01]  /*1150*/  ISETP.GT.U32.AND P2, PT, R0.reuse, R17, PT ;  /* 0x000000110000720c */ /* 0x040fe20003f44070 */
[--C-:B------:R-:W-:Y:S01]  /*1160*/  @!P5 IMAD.IADD R35, R35, 0x1, -R0.reuse ;  /* 0x000000012323d824 */ /* 0x100fe200078e0a00 */
[C---:B------:R-:W-:Y:S01]  /*1170*/  ISETP.GT.U32.AND P1, PT, R0.reuse, R27, PT ;  /* 0x0000001b0000720c */ /* 0x040fe20003f24070 */
[----:B------:R-:W-:Y:S01]  /*1180*/  @!P3 IMAD.IADD R19, R19, 0x1, -R0 ;  /* 0x000000011313b824 */ /* 0x000fe200078e0a00 */
[----:B------:R-:W-:-:S02]  /*1190*/  ISETP.GT.U32.AND P5, PT, R0, R23, PT ;  /* 0x000000170000720c */ /* 0x000fc40003fa4070 */
        /* <DEDUP_REMOVED lines=8> */
[C---:B------:R-:W-:Y:S01]  /*1220*/  ISETP.GT.U32.AND P2, PT, R0.reuse, R29, PT ;  /* 0x0000001d0000720c */ /* 0x040fe20003f44070 */
[--C-:B------:R-:W-:Y:S01]  /*1230*/  @!P1 IMAD.IADD R27, R27, 0x1, -R0.reuse ;  /* 0x000000011b1b9824 */ /* 0x100fe200078e0a00 */
[----:B------:R-:W-:Y:S01]  /*1240*/  ISETP.GT.U32.AND P1, PT, R0, R35, PT ;  /* 0x000000230000720c */ /* 0x000fe20003f24070 */
[--C-:B------:R-:W-:Y:S01]  /*1250*/  @!P5 IMAD.IADD R23, R23, 0x1, -R0.reuse ;  /* 0x000000011717d824 */ /* 0x100fe200078e0a00 */
[----:B------:R-:W-:Y:S01]  /*1260*/  ISETP.GE.AND P5, PT, R55, RZ, PT ;  /* 0x000000ff3700720c */ /* 0x000fe20003fa6270 */
[--C-:B------:R-:W-:Y:S01]  /*1270*/  @!P3 IMAD.IADD R31, R31, 0x1, -R0.reuse ;  /* 0x000000011f1fb824 */ /* 0x100fe200078e0a00 */
[----:B------:R-:W-:Y:S01]  /*1280*/  ISETP.NE.AND P3, PT, R12, RZ, PT ;  /* 0x000000ff0c00720c */ /* 0x000fe20003f65270 */
[--C-:B------:R-:W-:Y:S01]  /*1290*/  @!P6 IMAD.IADD R37, R37, 0x1, -R0.reuse ;  /* 0x000000012525e824 */ /* 0x100fe200078e0a00 */
[----:B------:R-:W-:Y:S01]  /*12a0*/  ISETP.GT.U32.AND P6, PT, R0, R9, PT ;  /* 0x000000090000720c */ /* 0x000fe20003fc4070 */
[----:B------:R-:W-:Y:S01]  /*12b0*/  @!P4 IMAD.IADD R8, R8, 0x1, -R3 ;  /* 0x000000010808c824 */ /* 0x000fe200078e0a03 */
[----:B------:R-:W-:Y:S01]  /*12c0*/  ISETP.GE.AND P4, PT, R53, RZ, PT ;  /* 0x000000ff3500720c */ /* 0x000fe20003f86270 */
[--C-:B------:R-:W-:Y:S01]  /*12d0*/  @!P0 IMAD.IADD R33, R33, 0x1, -R0.reuse ;  /* 0x0000000121218824 */ /* 0x100fe200078e0a00 */
[----:B------:R-:W-:Y:S01]  /*12e0*/  ISETP.GE.AND P0, PT, R52, RZ, PT ;  /* 0x000000ff3400720c */ /* 0x000fe20003f06270 */
[--C-:B------:R-:W-:Y:S01]  /*12f0*/  @!P2 IMAD.IADD R29, R29, 0x1, -R0.reuse ;  /* 0x000000011d1da824 */ /* 0x100fe200078e0a00 */
[----:B------:R-:W-:Y:S01]  /*1300*/  ISETP.GT.U32.AND P2, PT, R0, R37, PT ;  /* 0x000000250000720c */ /* 0x000fe20003f44070 */
[----:B------:R-:W-:Y:S01]  /*1310*/  @!P1 IMAD.IADD R35, R35, 0x1, -R0 ;  /* 0x0000000123239824 */ /* 0x000fe200078e0a00 */
[----:B------:R-:W-:Y:S01]  /*1320*/  ISETP.GE.AND P1, PT, R51, RZ, PT ;  /* 0x000000ff3300720c */ /* 0x000fe20003f26270 */
[----:B------:R-:W-:Y:S01]  /*1330*/  @!P5 IMAD.MOV R8, RZ, RZ, -R8 ;  /* 0x000000ffff08d224 */ /* 0x000fe200078e0a08 */
[----:B------:R-:W-:-:S02]  /*1340*/  ISETP.GE.AND P5, PT, R50, RZ, PT ;  /* 0x000000ff3200720c */ /* 0x000fc40003fa6270 */
[----:B------:R-:W-:Y:S01]  /*1350*/  @!P3 LOP3.LUT R8, RZ, R12, RZ, 0x33, !PT ;  /* 0x0000000cff08b212 */ /* 0x000fe200078e33ff */
[--C-:B------:R-:W-:Y:S01]  /*1360*/  @!P6 IMAD.IADD R9, R9, 0x1, -R0.reuse ;  /* 0x000000010909e824 */ /* 0x100fe200078e0a00 */
[----:B------:R-:W-:Y:S01]  /*1370*/  ISETP.GE.AND P3, PT, R49, RZ, PT ;  /* 0x000000ff3100720c */ /* 0x000fe20003f66270 */
[----:B------:R-:W-:Y:S01]  /*1380*/  @!P4 IMAD.MOV R7, RZ, RZ, -R7 ;  /* 0x000000ffff07c224 */ /* 0x000fe200078e0a07 */
[----:B------:R-:W-:Y:S01]  /*1390*/  ISETP.GE.AND P4, PT, R47, RZ, PT ;  /* 0x000000ff2f00720c */ /* 0x000fe20003f86270 */
[----:B------:R-:W-:Y:S01]  /*13a0*/  @!P0 IMAD.MOV R11, RZ, RZ, -R11 ;  /* 0x000000ffff0b8224 */ /* 0x000fe200078e0a0b */
[----:B------:R-:W-:Y:S01]  /*13b0*/  ISETP.GE.AND P0, PT, R46, RZ, PT ;  /* 0x000000ff2e00720c */ /* 0x000fe20003f06270 */
[----:B------:R-:W-:Y:S01]  /*13c0*/  @!P2 IMAD.IADD R37, R37, 0x1, -R0 ;  /* 0x000000012525a824 */ /* 0x000fe200078e0a00 */
[----:B------:R-:W-:Y:S01]  /*13d0*/  ISETP.GE.AND P2, PT, R48, RZ, PT ;  /* 0x000000ff3000720c */ /* 0x000fe20003f46270 */
[----:B------:R-:W-:Y:S01]  /*13e0*/  @!P1 IMAD.MOV R15, RZ, RZ, -R15 ;  /* 0x000000ffff0f9224 */ /* 0x000fe200078e0a0f */
[----:B------:R-:W-:Y:S01]  /*13f0*/  ISETP.GE.AND P1, PT, R45, RZ, PT ;  /* 0x000000ff2d00720c */ /* 0x000fe20003f26270 */
[----:B------:R-:W-:Y:S01]  /*1400*/  @!P5 IMAD.MOV R17, RZ, RZ, -R17 ;  /* 0x000000ffff11d224 */ /* 0x000fe200078e0a11 */
[----:B------:R-:W-:Y:S01]  /*1410*/  ISETP.GE.AND P5, PT, R44, RZ, PT ;  /* 0x000000ff2c00720c */ /* 0x000fe20003fa6270 */
[----:B------:R-:W-:Y:S01]  /*1420*/  IMAD R8, R8, UR4, RZ ;  /* 0x0000000408087c24 */ /* 0x000fe2000f8e02ff */
[----:B------:R-:W-:Y:S01]  /*1430*/  LOP3.LUT R0, RZ, R13, RZ, 0x33, !PT ;  /* 0x0000000dff007212 */ /* 0x000fe200078e33ff */
[----:B------:R-:W-:Y:S01]  /*1440*/  @!P3 IMAD.MOV R19, RZ, RZ, -R19 ;  /* 0x000000ffff13b224 */ /* 0x000fe200078e0a13 */
[----:B------:R-:W-:Y:S01]  /*1450*/  ISETP.GE.AND P3, PT, R43, RZ, PT ;  /* 0x000000ff2b00720c */ /* 0x000fe20003f66270 */
        /* <DEDUP_REMOVED lines=10> */
[----:B------:R-:W-:Y:S01]  /*1500*/  ULDC UR4, c[0x0][0x240] ;  /* 0x0000900000047ab9 */ /* 0x000fe20000000800 */
[----:B------:R-:W-:Y:S01]  /*1510*/  LEA.HI R4, R5, R4, RZ, 0x7 ;  /* 0x0000000405047211 */ /* 0x000fe200078f38ff */
[----:B------:R-:W-:Y:S01]  /*1520*/  @!P3 IMAD.MOV R31, RZ, RZ, -R31 ;  /* 0x000000ffff1fb224 */ /* 0x000fe200078e0a1f */
[----:B------:R-:W-:Y:S01]  /*1530*/  ISETP.NE.AND P3, PT, R13, RZ, PT ;  /* 0x000000ff0d00720c */ /* 0x000fe20003f65270 */
[----:B------:R-:W-:Y:S01]  /*1540*/  @!P4 IMAD.MOV R35, RZ, RZ, -R35 ;  /* 0x000000ffff23c224 */ /* 0x000fe200078e0a23 */
[----:B------:R-:W1:Y:S01]  /*1550*/  LDC R5, c[0x0][0x23c] ;  /* 0x00008f00ff057b82 */ /* 0x000e620000000800 */
[----:B------:R-:W-:Y:S01]  /*1560*/  @!P0 IMAD.MOV R9, RZ, RZ, -R9 ;  /* 0x000000ffff098224 */ /* 0x000fe200078e0a09 */
[----:B------:R-:W-:Y:S01]  /*1570*/  SEL R23, R0, R23, !P3 ;  /* 0x0000001700177207 */ /* 0x000fe20005800000 */
[----:B------:R-:W-:Y:S01]  /*1580*/  @!P2 IMAD.MOV R33, RZ, RZ, -R33 ;  /* 0x000000ffff21a224 */ /* 0x000fe200078e0a21 */
[----:B------:R-:W-:Y:S01]  /*1590*/  LEA R60, P0, R8, UR8, 0x1 ;  /* 0x00000008083c7c11 */ /* 0x000fe2000f8008ff */
[----:B------:R-:W-:Y:S01]  /*15a0*/  @!P1 IMAD.MOV R37, RZ, RZ, -R37 ;  /* 0x000000ffff259224 */ /* 0x000fe200078e0a25 */
[----:B------:R-:W-:Y:S01]  /*15b0*/  SEL R9, R0, R9, !P3 ;  /* 0x0000000900097207 */ /* 0x000fe20005800000 */
[----:B------:R-:W-:Y:S01]  /*15c0*/  @!P5 IMAD.MOV R39, RZ, RZ, -R39 ;  /* 0x000000ffff27d224 */ /* 0x000fe200078e0a27 */
[----:B------:R-:W-:Y:S01]  /*15d0*/  LEA.HI.X.SX32 R61, R8, UR9, 0x1, P0 ;  /* 0x00000009083d7c11 */ /* 0x000fe200080f0eff */
[----:B------:R-:W-:Y:S01]  /*15e0*/  IMAD R23, R23, UR4, RZ ;  /* 0x0000000417177c24 */ /* 0x000fe2000f8e02ff */
[C---:B------:R-:W-:Y:S01]  /*15f0*/  SEL R7, R0.reuse, R7, !P3 ;  /* 0x0000000700077207 */ /* 0x040fe20005800000 */
[----:B------:R-:W-:Y:S01]  /*1600*/  ULDC.64 UR8, c[0x0][0x218] ;  /* 0x0000860000087ab9 */ /* 0x000fe20000000a00 */
[C---:B------:R-:W-:Y:S01]  /*1610*/  SEL R11, R0.reuse, R11, !P3 ;  /* 0x0000000b000b7207 */ /* 0x040fe20005800000 */
[----:B------:R-:W-:Y:S01]  /*1620*/  IMAD R9, R9, UR4, RZ ;  /* 0x0000000409097c24 */ /* 0x000fe2000f8e02ff */
        /* <DEDUP_REMOVED lines=22> */
[----:B------:R-:W-:Y:S01]  /*1790*/  SEL R0, R0, R39, !P3 ;  /* 0x0000002700007207 */ /* 0x000fe20005800000 */
[----:B------:R-:W-:Y:S01]  /*17a0*/  IMAD R35, R35, UR4, RZ ;  /* 0x0000000423237c24 */ /* 0x000fe2000f8e02ff */
[----:B------:R-:W-:Y:S01]  /*17b0*/  LEA R92, P3, R23, UR8, 0x1 ;  /* 0x00000008175c7c11 */ /* 0x000fe2000f8608ff */
[----:B------:R-:W-:Y:S01]  /*17c0*/  IMAD R37, R37, UR4, RZ ;  /* 0x0000000425257c24 */ /* 0x000fe2000f8e02ff */
[----:B0-----:R-:W-:Y:S01]  /*17d0*/  LEA R49, P2, R7, UR8, 0x1 ;  /* 0x0000000807317c11 */ /* 0x001fe2000f8408ff */
[----:B------:R-:W-:Y:S01]  /*17e0*/  IMAD R66, R0, UR4, RZ ;  /* 0x0000000400427c24 */ /* 0x000fe2000f8e02ff */
[----:B------:R-:W-:Y:S01]  /*17f0*/  LEA.HI.X.SX32 R78, R23, UR9, 0x1, P3 ;  /* 0x00000009174e7c11 */ /* 0x000fe200098f0eff */
[----:B-1----:R-:W-:Y:S01]  /*1800*/  IMAD R6, R6, R5, RZ ;  /* 0x0000000506067224 */ /* 0x002fe200078e02ff */
[----:B------:R-:W-:-:S02]  /*1810*/  LEA R64, P3, R9, UR8, 0x1 ;  /* 0x0000000809407c11 */ /* 0x000fc4000f8608ff */
[----:B------:R-:W-:Y:S02]  /*1820*/  CS2R R38, SRZ ;  /* 0x0000000000267805 */ /* 0x000fe4000001ff00 */
[----:B------:R-:W-:Y:S01]  /*1830*/  LEA R50, P1, R11, UR8, 0x1 ;  /* 0x000000080b327c11 */ /* 0x000fe2000f8208ff */
[----:B------:R-:W-:Y:S01]  /*1840*/  IMAD.SHL.U32 R5, R5, 0x80, RZ ;  /* 0x0000008005057824 */ /* 0x000fe200078e00ff */
[----:B------:R-:W-:Y:S02]  /*1850*/  LEA.HI.X.SX32 R65, R9, UR9, 0x1, P3 ;  /* 0x0000000909417c11 */ /* 0x000fe400098f0eff */
[----:B------:R-:W0:Y:S01]  /*1860*/  LDC R9, c[0x0][0x238] ;  /* 0x00008e00ff097b82 */ /* 0x000e220000000800 */
[----:B------:R-:W-:Y:S02]  /*1870*/  LEA.HI.X.SX32 R0, R7, UR9, 0x1, P2 ;  /* 0x0000000907007c11 */ /* 0x000fe400090f0eff */
[----:B------:R-:W-:Y:S02]  /*1880*/  LEA R88, P0, R15, UR8, 0x1 ;  /* 0x000000080f587c11 */ /* 0x000fe4000f8008ff */
[----:B------:R-:W-:-:S02]  /*1890*/  LEA R89, P4, R17, UR8, 0x1 ;  /* 0x0000000811597c11 */ /* 0x000fc4000f8808ff */
[----:B------:R-:W-:Y:S02]  /*18a0*/  LEA R90, P6, R19, UR8, 0x1 ;  /* 0x00000008135a7c11 */ /* 0x000fe4000f8c08ff */
[----:B------:R-:W-:Y:S02]  /*18b0*/  LEA R81, P5, R21, UR8, 0x1 ;  /* 0x0000000815517c11 */ /* 0x000fe4000f8a08ff */
[----:B------:R-:W-:Y:S02]  /*18c0*/  LEA R93, P2, R25, UR8, 0x1 ;  /* 0x00000008195d7c11 */ /* 0x000fe4000f8408ff */
[----:B------:R-:W-:Y:S02]  /*18d0*/  LEA.HI.X.SX32 R3, R11, UR9, 0x1, P1 ;  /* 0x000000090b037c11 */ /* 0x000fe400088f0eff */
[----:B------:R-:W-:Y:S02]  /*18e0*/  LEA R94, P1, R27, UR8, 0x1 ;  /* 0x000000081b5e7c11 */ /* 0x000fe4000f8208ff */
[----:B------:R-:W-:-:S02]  /*18f0*/  R2UR UR14, R10 ;  /* 0x000000000a0e72ca */ /* 0x000fc400000e0000 */
[----:B------:R-:W-:Y:S02]  /*1900*/  LEA.HI.X.SX32 R86, R15, UR9, 0x1, P0 ;  /* 0x000000090f567c11 */ /* 0x000fe400080f0eff */
[----:B------:R-:W-:Y:S02]  /*1910*/  LEA.HI.X.SX32 R84, R17, UR9, 0x1, P4 ;  /* 0x0000000911547c11 */ /* 0x000fe4000a0f0eff */
[----:B------:R-:W-:Y:S01]  /*1920*/  LEA.HI.X.SX32 R82, R19, UR9, 0x1, P6 ;  /* 0x0000000913527c11 */ /* 0x000fe2000b0f0eff */
[-C--:B0-----:R-:W-:Y:S01]  /*1930*/  IMAD R7, R116, R9.reuse, RZ ;  /* 0x0000000974077224 */ /* 0x081fe200078e02ff */
[----:B------:R-:W-:Y:S01]  /*1940*/  LEA.HI.X.SX32 R80, R21, UR9, 0x1, P5 ;  /* 0x0000000915507c11 */ /* 0x000fe2000a8f0eff */
[----:B------:R-:W-:Y:S01]  /*1950*/  IMAD R13, R106, R9, RZ ;  /* 0x000000096a0d7224 */ /* 0x000fe200078e02ff */
[----:B------:R-:W-:Y:S02]  /*1960*/  LEA.HI.X.SX32 R76, R25, UR9, 0x1, P2 ;  /* 0x00000009194c7c11 */ /* 0x000fe400090f0eff */
[----:B------:R-:W-:-:S02]  /*1970*/  CS2R R24, SRZ ;  /* 0x0000000000187805 */ /* 0x000fc4000001ff00 */
[----:B------:R-:W-:Y:S01]  /*1980*/  LOP3.LUT R54, R2, 0x70, RZ, 0xfc, !PT ;  /* 0x0000007002367812 */ /* 0x000fe200078efcff */
[-C--:B------:R-:W-:Y:S01]  /*1990*/  IMAD R11, R70, R9.reuse, RZ ;  /* 0x00000009460b7224 */ /* 0x080fe200078e02ff */
[----:B------:R-:W-:Y:S01]  /*19a0*/  LEA R72, P0, R29, UR8, 0x1 ;  /* 0x000000081d487c11 */ /* 0x000fe2000f8008ff */
        /* <DEDUP_REMOVED lines=8> */
[----:B------:R-:W-:Y:S01]  /*1a30*/  IMAD R118, R118, R9, RZ ;  /* 0x0000000976767224 */ /* 0x000fe200078e02ff */
[----:B------:R-:W-:-:S02]  /*1a40*/  LEA.HI.X.SX32 R74, R27, UR9, 0x1, P1 ;  /* 0x000000091b4a7c11 */ /* 0x000fc400088f0eff */
[----:B------:R-:W-:Y:S02]  /*1a50*/  CS2R R26, SRZ ;  /* 0x00000000001a7805 */ /* 0x000fe4000001ff00 */
[----:B------:R-:W-:Y:S01]  /*1a60*/  LOP3.LUT R52, R2, 0x6c, RZ, 0xfc, !PT ;  /* 0x0000006c02347812 */ /* 0x000fe200078efcff */
[-C--:B------:R-:W-:Y:S01]  /*1a70*/  IMAD R114, R114, R9.reuse, RZ ;  /* 0x0000000972727224 */ /* 0x080fe200078e02ff */
        /* <DEDUP_REMOVED lines=20> */
[----:B------:R-:W-:Y:S01]  /*1bc0*/  LEA R67, P1, R66, UR8, 0x1 ;  /* 0x0000000842437c11 */ /* 0x000fe2000f8208ff */
[----:B------:R-:W-:Y:S01]  /*1bd0*/  IMAD R107, R20, R9, RZ ;  /* 0x00000009146b7224 */ /* 0x000fe200078e02ff */
[----:B------:R-:W-:-:S02]  /*1be0*/  LEA.HI.X.SX32 R73, R29, UR9, 0x1, P0 ;  /* 0x000000091d497c11 */ /* 0x000fc400080f0eff */
[----:B------:R-:W-:Y:S02]  /*1bf0*/  CS2R R28, SRZ ;  /* 0x00000000001c7805 */ /* 0x000fe4000001ff00 */
[----:B------:R-:W-:Y:S02]  /*1c00*/  LEA.HI.X.SX32 R59, R31, UR9, 0x1, P4 ;  /* 0x000000091f3b7c11 */ /* 0x000fe4000a0f0eff */
[----:B------:R-:W-:Y:S02]  /*1c10*/  CS2R R30, SRZ ;  /* 0x00000000001e7805 */ /* 0x000fe4000001ff00 */
[----:B------:R-:W-:Y:S02]  /*1c20*/  LEA.HI.X.SX32 R57, R33, UR9, 0x1, P6 ;  /* 0x0000000921397c11 */ /* 0x000fe4000b0f0eff */
[----:B------:R-:W-:Y:S02]  /*1c30*/  CS2R R32, SRZ ;  /* 0x0000000000207805 */ /* 0x000fe4000001ff00 */
[----:B------:R-:W-:-:S02]  /*1c40*/  LEA.HI.X.SX32 R63, R35, UR9, 0x1, P5 ;  /* 0x00000009233f7c11 */ /* 0x000fc4000a8f0eff */
[----:B------:R-:W-:Y:S02]  /*1c50*/  CS2R R34, SRZ ;  /* 0x0000000000227805 */ /* 0x000fe4000001ff00 */
[----:B------:R-:W-:Y:S02]  /*1c60*/  LEA.HI.X.SX32 R68, R37, UR9, 0x1, P2 ;  /* 0x0000000925447c11 */ /* 0x000fe400090f0eff */
[----:B------:R-:W-:Y:S02]  /*1c70*/  CS2R R36, SRZ ;  /* 0x0000000000247805 */ /* 0x000fe4000001ff00 */
[----:B------:R-:W-:Y:S01]  /*1c80*/  LEA.HI.X.SX32 R66, R66, UR9, 0x1, P1 ;  /* 0x0000000942427c11 */ /* 0x000fe200088f0eff */
[-C--:B------:R-:W-:Y:S01]  /*1c90*/  IMAD R105, R18, R9.reuse, RZ ;  /* 0x0000000912697224 */ /* 0x080fe200078e02ff */
[----:B------:R-:W-:Y:S01]  /*1ca0*/  SHF.R.S32.HI R4, RZ, 0x7, R4 ;  /* 0x00000007ff047819 */ /* 0x000fe20000011404 */
[-C--:B------:R-:W-:Y:S02]  /*1cb0*/  IMAD R104, R104, R9.reuse, RZ ;  /* 0x0000000968687224 */ /* 0x080fe400078e02ff */
[----:B------:R-:W-:-:S02]  /*1cc0*/  IMAD R103, R16, R9, RZ ;  /* 0x0000000910677224 */ /* 0x000fc400078e02ff */
[-C--:B------:R-:W-:Y:S02]  /*1cd0*/  IMAD R102, R102, R9.reuse, RZ ;  /* 0x0000000966667224 */ /* 0x080fe400078e02ff */
[-C--:B------:R-:W-:Y:S02]  /*1ce0*/  IMAD R101, R14, R9.reuse, RZ ;  /* 0x000000090e657224 */ /* 0x080fe400078e02ff */
[-C--:B------:R-:W-:Y:S02]  /*1cf0*/  IMAD R100, R100, R9.reuse, RZ ;  /* 0x0000000964647224 */ /* 0x080fe400078e02ff */
[-C--:B------:R-:W-:Y:S02]  /*1d00*/  IMAD R99, R12, R9.reuse, RZ ;  /* 0x000000090c637224 */ /* 0x080fe400078e02ff */
[-C--:B------:R-:W-:Y:S02]  /*1d10*/  IMAD R98, R98, R9.reuse, RZ ;  /* 0x0000000962627224 */ /* 0x080fe400078e02ff */
[----:B------:R-:W-:-:S02]  /*1d20*/  IMAD R97, R10, R9, RZ ;  /* 0x000000090a617224 */ /* 0x000fc400078e02ff */
[-C--:B------:R-:W-:Y:S02]  /*1d30*/  IMAD R96, R96, R9.reuse, RZ ;  /* 0x0000000960607224 */ /* 0x080fe400078e02ff */
[-C--:B------:R-:W-:Y:S02]  /*1d40*/  IMAD R2, R2, R9.reuse, RZ ;  /* 0x0000000902027224 */ /* 0x080fe400078e02ff */
[----:B------:R-:W-:-:S07]  /*1d50*/  IMAD R7, R8, R9, RZ ;  /* 0x0000000908077224 */ /* 0x000fce00078e02ff */
.L_x_1:
[----:B------:R-:W0:Y:S01]  /*1d60*/  S2R R70, SR_TID.X ;  /* 0x0000000000467919 */ /* 0x000e220000002100 */
[----:B------:R-:W1:Y:S01]  /*1d70*/  LDC R9, c[0x0][0x238] ;  /* 0x00008e00ff097b82 */ /* 0x000e620000000800 */
[----:B------:R-:W-:Y:S01]  /*1d80*/  PRMT R95, RZ, 0x7610, R95 ;  /* 0x00007610ff5f7816 */ /* 0x000fe2000000005f */
[----:B------:R-:W2:Y:S01]  /*1d90*/  S2R R2, SR_TID.X ;  /* 0x0000000000027919 */ /* 0x000ea20000002100 */
[----:B------:R-:W-:Y:S02]  /*1da0*/  PRMT R75, RZ, 0x7610, R75 ;  /* 0x00007610ff4b7816 */ /* 0x000fe4000000004b */
[----:B------:R-:W-:Y:S02]  /*1db0*/  PRMT R77, RZ, 0x7610, R77 ;  /* 0x00007610ff4d7816 */ /* 0x000fe4000000004d */
[----:B------:R-:W-:Y:S02]  /*1dc0*/  PRMT R79, RZ, 0x7610, R79 ;  /* 0x00007610ff4f7816 */ /* 0x000fe4000000004f */
[----:B------:R-:W-:-:S02]  /*1dd0*/  PRMT R91, RZ, 0x7610, R91 ;  /* 0x00007610ff5b7816 */ /* 0x000fc4000000005b */
[----:B------:R-:W-:Y:S02]  /*1de0*/  PRMT R83, RZ, 0x7610, R83 ;  /* 0x00007610ff537816 */ /* 0x000fe40000000053 */
[----:B------:R-:W-:Y:S02]  /*1df0*/  PRMT R85, RZ, 0x7610, R85 ;  /* 0x00007610ff557816 */ /* 0x000fe40000000055 */
[----:B------:R-:W-:Y:S01]  /*1e00*/  PRMT R87, RZ, 0x7610, R87 ;  /* 0x00007610ff577816 */ /* 0x000fe20000000057 */
[----:B------:R-:W-:Y:S01]  /*1e10*/  IMAD.WIDE R12, R112, 0x2, R60 ;  /* 0x00000002700c7825 */ /* 0x000fe200078e023c */
[----:B------:R-:W-:Y:S02]  /*1e20*/  PRMT R11, RZ, 0x7610, R11 ;  /* 0x00007610ff0b7816 */ /* 0x000fe4000000000b */
[----:B------:R-:W-:Y:S02]  /*1e30*/  PRMT R42, RZ, 0x7610, R42 ;  /* 0x00007610ff2a7816 */ /* 0x000fe4000000002a */
[----:B------:R-:W-:Y:S01]  /*1e40*/  PRMT R44, RZ, 0x7610, R44 ;  /* 0x00007610ff2c7816 */ /* 0x000fe2000000002c */
[----:B------:R-:W3:Y:S01]  /*1e50*/  S2R R54, SR_TID.X ;  /* 0x0000000000367919 */ /* 0x000ee20000002100 */
[----:B------:R-:W-:Y:S01]  /*1e60*/  PRMT R43, RZ, 0x7610, R43 ;  /* 0x00007610ff2b7816 */ /* 0x000fe2000000002b */
[----:B------:R-:W-:Y:S01]  /*1e70*/  IMAD.WIDE R18, R108, 0x2, R60 ;  /* 0x000000026c127825 */ /* 0x000fe200078e023c */
[----:B------:R-:W-:Y:S01]  /*1e80*/  PRMT R40, RZ, 0x7610, R40 ;  /* 0x00007610ff287816 */ /* 0x000fe20000000028 */
[----:B------:R-:W4:Y:S01]  /*1e90*/  LDC R55, c[0x0][0x238] ;  /* 0x00008e00ff377b82 */ /* 0x000f220000000800 */
[----:B0-----:R-:W-:-:S02]  /*1ea0*/  SHF.R.U32.HI R10, RZ, 0x7, R70 ;  /* 0x00000007ff0a7819 */ /* 0x001fc40000011646 */
[----:B--2---:R-:W-:-:S05]  /*1eb0*/  SHF.R.U32.HI R8, RZ, 0x7, R2 ;  /* 0x00000007ff087819 */ /* 0x004fca0000011602 */
[----:B------:R-:W0:Y:S01]  /*1ec0*/  LDC R71, c[0x0][0x238] ;  /* 0x00008e00ff477b82 */ /* 0x000e220000000800 */
[----:B------:R-:W-:Y:S02]  /*1ed0*/  SGXT.U32 R10, R10, 0x2 ;  /* 0x000000020a0a781a */ /* 0x000fe40000000000 */
[----:B------:R-:W-:Y:S02]  /*1ee0*/  SGXT.U32 R8, R8, 0x2 ;  /* 0x000000020808781a */ /* 0x000fe40000000000 */
[C---:B------:R-:W-:Y:S02]  /*1ef0*/  ISETP.GE.AND P0, PT, R10.reuse, UR7, PT ;  /* 0x000000070a007c0c */ /* 0x040fe4000bf06270 */
[----:B------:R-:W-:Y:S01]  /*1f00*/  LOP3.LUT R2, R10, 0x8, RZ, 0xfc, !PT ;  /* 0x000000080a027812 */ /* 0x000fe200078efcff */
[----:B-1----:R-:W-:-:S03]  /*1f10*/  IMAD R8, R8, R9, RZ ;  /* 0x0000000908087224 */ /* 0x002fc600078e02ff */
[----:B------:R-:W-:Y:S01]  /*1f20*/  ISETP.GE.AND P1, PT, R2, UR7, PT ;  /* 0x0000000702007c0c */ /* 0x000fe2000bf26270 */
[----:B------:R-:W-:Y:S01]  /*1f30*/  IMAD.WIDE R8, R8, 0x2, R60 ;  /* 0x0000000208087825 */ /* 0x000fe200078e023c */
[----:B------:R-:W-:-:S05]  /*1f40*/  LOP3.LUT R2, R10, 0x10, RZ, 0xfc, !PT ;  /* 0x000000100a027812 */ /* 0x000fca00078efcff */
[----:B------:R1:W2:Y:S01]  /*1f50*/  @!P0 LDG.E.U16 R95, desc[UR12][R8.64] ;  /* 0x0000000c085f8981 */ /* 0x0002a2000c1e1500 */
[----:B------:R-:W-:Y:S02]  /*1f60*/  ISETP.GE.AND P0, PT, R2, UR7, PT ;  /* 0x0000000702007c0c */ /* 0x000fe4000bf06270 */
[----:B------:R-:W-:Y:S01]  /*1f70*/  LOP3.LUT R2, R10, 0x18, RZ, 0xfc, !PT ;  /* 0x000000180a027812 */ /* 0x000fe200078efcff */
[----:B-1----:R-:W-:-:S05]  /*1f80*/  IMAD.WIDE R8, R96, 0x2, R60 ;  /* 0x0000000260087825 */ /* 0x002fca00078e023c */
[----:B------:R1:W5:Y:S01]  /*1f90*/  @!P1 LDG.E.U16 R75, desc[UR12][R8.64] ;  /* 0x0000000c084b9981 */ /* 0x000362000c1e1500 */
        /* <DEDUP_REMOVED lines=25> */
[C---:B------:R-:W-:Y:S02]  /*2130*/  LOP3.LUT R2, R10.reuse, 0x4, RZ, 0xfc, !PT ;  /* 0x000000040a027812 */ /* 0x040fe400078efcff */
[----:B-1----:R-:W-:Y:S02]  /*2140*/  PRMT R9, RZ, 0x7610, R9 ;  /* 0x00007610ff097816 */ /* 0x002fe40000000009 */
[----:B------:R-:W-:-:S04]  /*2150*/  LOP3.LUT R14, R10, 0xc, RZ, 0xfc, !PT ;  /* 0x0000000c0a0e7812 */ /* 0x000fc800078efcff */
[----:B------:R1:W5:Y:S01]  /*2160*/  @!P0 LDG.E.U16 R9, desc[UR12][R12.64] ;  /* 0x0000000c0c098981 */ /* 0x000362000c1e1500 */
[----:B------:R-:W-:Y:S02]  /*2170*/  ISETP.GE.AND P0, PT, R2, UR7, PT ;  /* 0x0000000702007c0c */ /* 0x000fe4000bf06270 */
[----:B------:R-:W-:Y:S01]  /*2180*/  LOP3.LUT R8, R10, 0x14, RZ, 0xfc, !PT ;  /* 0x000000140a087812 */ /* 0x000fe200078efcff */
[----:B-1----:R-:W-:Y:S01]  /*2190*/  IMAD.WIDE R12, R114, 0x2, R60 ;  /* 0x00000002720c7825 */ /* 0x002fe200078e023c */
[----:B------:R-:W-:-:S04]  /*21a0*/  LOP3.LUT R15, R10, 0x1c, RZ, 0xfc, !PT ;  /* 0x0000001c0a0f7812 */ /* 0x000fc800078efcff */
[----:B------:R1:W5:Y:S01]  /*21b0*/  @!P1 LDG.E.U16 R11, desc[UR12][R12.64] ;  /* 0x0000000c0c0b9981 */ /* 0x000362000c1e1500 */
[----:B------:R-:W-:Y:S02]  /*21c0*/  ISETP.GE.AND P1, PT, R14, UR7, PT ;  /* 0x000000070e007c0c */ /* 0x000fe4000bf26270 */
[----:B------:R-:W-:Y:S02]  /*21d0*/  ISETP.GE.AND P2, PT, R8, UR7, PT ;  /* 0x0000000708007c0c */ /* 0x000fe4000bf46270 */
[----:B------:R-:W-:Y:S01]  /*21e0*/  ISETP.GE.AND P3, PT, R15, UR7, PT ;  /* 0x000000070f007c0c */ /* 0x000fe2000bf66270 */
[--C-:B------:R-:W-:Y:S01]  /*21f0*/  IMAD.WIDE R14, R97, 0x2, R60.reuse ;  /* 0x00000002610e7825 */ /* 0x100fe200078e023c */
[C---:B------:R-:W-:Y:S02]  /*2200*/  LOP3.LUT R8, R10.reuse, 0x2c, RZ, 0xfc, !PT ;  /* 0x0000002c0a087812 */ /* 0x040fe400078efcff */
[----:B------:R-:W-:Y:S01]  /*2210*/  LOP3.LUT R16, R10, 0x34, RZ, 0xfc, !PT ;  /* 0x000000340a107812 */ /* 0x000fe200078efcff */
[----:B-1----:R-:W-:Y:S01]  /*2220*/  IMAD.WIDE R12, R7, 0x2, R60 ;  /* 0x00000002070c7825 */ /* 0x002fe200078e023c */
[----:B------:R-:W-:-:S02]  /*2230*/  ISETP.GE.AND P5, PT, R8, UR7, PT ;  /* 0x0000000708007c0c */ /* 0x000fc4000bfa6270 */
[C---:B------:R-:W-:Y:S01]  /*2240*/  LOP3.LUT R2, R10.reuse, 0x24, RZ, 0xfc, !PT ;  /* 0x000000240a027812 */ /* 0x040fe200078efcff */
[----:B------:R1:W5:Y:S01]  /*2250*/  @!P1 LDG.E.U16 R44, desc[UR12][R14.64] ;  /* 0x0000000c0e2c9981 */ /* 0x000362000c1e1500 */
[----:B------:R-:W-:Y:S02]  /*2260*/  LOP3.LUT R8, R10, 0x3c, RZ, 0xfc, !PT ;  /* 0x0000003c0a087812 */ /* 0x000fe400078efcff */
[----:B------:R-:W-:Y:S01]  /*2270*/  ISETP.GE.AND P4, PT, R2, UR7, PT ;  /* 0x0000000702007c0c */ /* 0x000fe2000bf86270 */
[----:B------:R3:W5:Y:S01]  /*2280*/  @!P0 LDG.E.U16 R42, desc[UR12][R12.64] ;  /* 0x0000000c0c2a8981 */ /* 0x000762000c1e1500 */
[----:B------:R-:W-:Y:S01]  /*2290*/  ISETP.GE.AND P0, PT, R16, UR7, PT ;  /* 0x0000000710007c0c */ /* 0x000fe2000bf06270 */
[--C-:B------:R-:W-:Y:S01]  /*22a0*/  IMAD.WIDE R16, R101, 0x2, R60.reuse ;  /* 0x0000000265107825 */ /* 0x100fe200078e023c */
[----:B------:R-:W-:Y:S02]  /*22b0*/  ISETP.GE.AND P1, PT, R8, UR7, PT ;  /* 0x0000000708007c0c */ /* 0x000fe4000bf26270 */
[----:B------:R-:W-:Y:S01]  /*22c0*/  LOP3.LUT R8, R10, 0x4c, RZ, 0xfc, !PT ;  /* 0x0000004c0a087812 */ /* 0x000fe200078efcff */
[----:B-1----:R-:W-:Y:S01]  /*22d0*/  IMAD.WIDE R14, R99, 0x2, R60 ;  /* 0x00000002630e7825 */ /* 0x002fe200078e023c */
[----:B---3--:R-:W-:-:S04]  /*22e0*/  PRMT R12, RZ, 0x7610, R12 ;  /* 0x00007610ff0c7816 */ /* 0x008fc8000000000c */
[----:B------:R1:W3:Y:S01]  /*22f0*/  @!P2 LDG.E.U16 R43, desc[UR12][R14.64] ;  /* 0x0000000c0e2ba981 */ /* 0x0002e2000c1e1500 */
[----:B------:R-:W-:Y:S02]  /*2300*/  LOP3.LUT R2, R10, 0x44, RZ, 0xfc, !PT ;  /* 0x000000440a027812 */ /* 0x000fe400078efcff */
[----:B------:R-:W-:Y:S01]  /*2310*/  PRMT R23, RZ, 0x7610, R23 ;  /* 0x00007610ff177816 */ /* 0x000fe20000000017 */
[----:B------:R4:W3:Y:S01]  /*2320*/  @!P3 LDG.E.U16 R12, desc[UR12][R16.64] ;  /* 0x0000000c100cb981 */ /* 0x0008e2000c1e1500 */
[----:B------:R-:W-:Y:S02]  /*2330*/  ISETP.GE.AND P3, PT, R8, UR7, PT ;  /* 0x0000000708007c0c */ /* 0x000fe4000bf66270 */
[----:B------:R-:W-:Y:S02]  /*2340*/  ISETP.GE.AND P2, PT, R2, UR7, PT ;  /* 0x0000000702007c0c */ /* 0x000fe4000bf46270 */
[----:B------:R0:W3:Y:S01]  /*2350*/  @!P0 LDG.E.U16 R23, desc[UR12][R18.64] ;  /* 0x0000000c12178981 */ /* 0x0000e2000c1e1500 */
[----:B------:R-:W-:Y:S01]  /*2360*/  PRMT R41, RZ, 0x7610, R41 ;  /* 0x00007610ff297816 */ /* 0x000fe20000000029 */
[----:B-1----:R-:W-:Y:S01]  /*2370*/  IMAD.WIDE R14, R103, 0x2, R60 ;  /* 0x00000002670e7825 */ /* 0x002fe200078e023c */
[----:B------:R-:W-:-:S03]  /*2380*/  LOP3.LUT R8, R10, 0x54, RZ, 0xfc, !PT ;  /* 0x000000540a087812 */ /* 0x000fc600078efcff */
[----:B----4-:R-:W-:Y:S01]  /*2390*/  IMAD.WIDE R16, R105, 0x2, R60 ;  /* 0x0000000269107825 */ /* 0x010fe200078e023c */
[----:B------:R-:W-:Y:S01]  /*23a0*/  LOP3.LUT R2, R10, 0x50, RZ, 0xfc, !PT ;  /* 0x000000500a027812 */ /* 0x000fe200078efcff */
[----:B------:R1:W4:Y:S01]  /*23b0*/  @!P4 LDG.E.U16 R41, desc[UR12][R14.64] ;  /* 0x0000000c0e29c981 */ /* 0x000322000c1e1500 */
[----:B------:R-:W-:Y:S01]  /*23c0*/  PRMT R20, RZ, 0x7610, R20 ;  /* 0x00007610ff147816 */ /* 0x000fe20000000014 */
[----:B0-----:R-:W-:Y:S01]  /*23d0*/  IMAD.WIDE R18, R115, 0x2, R60 ;  /* 0x0000000273127825 */ /* 0x001fe200078e023c */
[----:B------:R-:W-:Y:S01]  /*23e0*/  PRMT R22, RZ, 0x7610, R22 ;  /* 0x00007610ff167816 */ /* 0x000fe20000000016 */
[----:B------:R0:W4:Y:S01]  /*23f0*/  @!P5 LDG.E.U16 R40, desc[UR12][R16.64] ;  /* 0x0000000c1028d981 */ /* 0x000122000c1e1500 */
[----:B------:R-:W-:Y:S02]  /*2400*/  ISETP.GE.AND P5, PT, R8, UR7, PT ;  /* 0x0000000708007c0c */ /* 0x000fe4000bfa6270 */
[----:B------:R-:W-:Y:S01]  /*2410*/  ISETP.GE.AND P4, PT, R2, UR7, PT ;  /* 0x0000000702007c0c */ /* 0x000fe2000bf86270 */
[----:B------:R0:W4:Y:S01]  /*2420*/  @!P3 LDG.E.U16 R20, desc[UR12][R18.64] ;  /* 0x0000000c1214b981 */ /* 0x000122000c1e1500 */
[----:B------:R-:W-:Y:S01]  /*2430*/  PRMT R21, RZ, 0x7610, R21 ;  /* 0x00007610ff157816 */ /* 0x000fe20000000015 */
[----:B-1----:R-:W-:Y:S01]  /*2440*/  IMAD.WIDE R14, R110, 0x2, R60 ;  /* 0x000000026e0e7825 */ /* 0x002fe200078e023c */
[----:B------:R-:W-:-:S02]  /*2450*/  LOP3.LUT R13, R10, 0x60, RZ, 0xfc, !PT ;  /* 0x000000600a0d7812 */ /* 0x000fc400078efcff */
[----:B------:R-:W-:Y:S01]  /*2460*/  LOP3.LUT R8, R10, 0x5c, RZ, 0xfc, !PT ;  /* 0x0000005c0a087812 */ /* 0x000fe200078efcff */
[----:B0-----:R-:W-:Y:S01]  /*2470*/  IMAD.WIDE R16, R113, 0x2, R60 ;  /* 0x0000000271107825 */ /* 0x001fe200078e023c */
[----:B------:R0:W4:Y:S01]  /*2480*/  @!P1 LDG.E.U16 R22, desc[UR12][R14.64] ;  /* 0x0000000c0e169981 */ /* 0x000122000c1e1500 */
[----:B------:R-:W-:Y:S02]  /*2490*/  ISETP.GE.AND P3, PT, R13, UR7, PT ;  /* 0x000000070d007c0c */ /* 0x000fe4000bf66270 */
[----:B------:R-:W-:Y:S01]  /*24a0*/  ISETP.GE.AND P1, PT, R8, UR7, PT ;  /* 0x0000000708007c0c */ /* 0x000fe2000bf26270 */
[----:B------:R1:W4:Y:S01]  /*24b0*/  @!P2 LDG.E.U16 R21, desc[UR12][R16.64] ;  /* 0x0000000c1015a981 */ /* 0x000322000c1e1500 */
[----:B------:R-:W-:Y:S02]  /*24c0*/  PRMT R19, RZ, 0x7610, R19 ;  /* 0x00007610ff137816 */ /* 0x000fe40000000013 */
[----:B------:R-:W-:Y:S02]  /*24d0*/  PRMT R8, RZ, 0x7610, R8 ;  /* 0x00007610ff087816 */ /* 0x000fe40000000008 */
[----:B------:R-:W-:Y:S01]  /*24e0*/  LOP3.LUT R18, R10, 0x64, RZ, 0xfc, !PT ;  /* 0x000000640a127812 */ /* 0x000fe200078efcff */
[----:B0-----:R-:W-:-:S04]  /*24f0*/  IMAD.WIDE R14, R117, 0x2, R60 ;  /* 0x00000002750e7825 */ /* 0x001fc800078e023c */
[----:B-1----:R-:W-:Y:S01]  /*2500*/  IMAD.WIDE R16, R118, 0x2, R60 ;  /* 0x0000000276107825 */ /* 0x002fe200078e023c */
[----:B------:R-:W-:Y:S01]  /*2510*/  ISETP.GE.AND P2, PT, R18, UR7, PT ;  /* 0x0000000712007c0c */ /* 0x000fe2000bf46270 */
[----:B------:R0:W3:Y:S01]  /*2520*/  @!P4 LDG.E.U16 R8, desc[UR12][R14.64] ;  /* 0x0000000c0e08c981 */ /* 0x0000e2000c1e1500 */
[----:B------:R-:W-:Y:S02]  /*2530*/  PRMT R48, RZ, 0x7610, R48 ;  /* 0x00007610ff307816 */ /* 0x000fe40000000030 */
[----:B------:R-:W-:Y:S01]  /*2540*/  PRMT R18, RZ, 0x7610, R18 ;  /* 0x00007610ff127816 */ /* 0x000fe20000000012 */
[----:B------:R1:W4:Y:S01]  /*2550*/  @!P5 LDG.E.U16 R19, desc[UR12][R16.64] ;  /* 0x0000000c1013d981 */ /* 0x000322000c1e1500 */
[----:B------:R-:W-:Y:S02]  /*2560*/  LOP3.LUT R45, R10, 0x6c, RZ, 0xfc, !PT ;  /* 0x0000006c0a2d7812 */ /* 0x000fe400078efcff */
[----:B------:R-:W-:Y:S01]  /*2570*/  SHF.R.U32.HI R54, RZ, 0x7, R54 ;  /* 0x00000007ff367819 */ /* 0x000fe20000011636 */
[----:B0-----:R-:W-:-:S04]  /*2580*/  IMAD.WIDE R14, R120, 0x2, R60 ;  /* 0x00000002780e7825 */ /* 0x001fc800078e023c */
[----:B-1----:R-:W-:Y:S01]  /*2590*/  IMAD.WIDE R16, R122, 0x2, R60 ;  /* 0x000000027a107825 */ /* 0x002fe200078e023c */
[----:B------:R-:W-:Y:S01]  /*25a0*/  ISETP.GE.AND P4, PT, R45, UR7, PT ;  /* 0x000000072d007c0c */ /* 0x000fe2000bf86270 */
[----:B------:R0:W4:Y:S01]  /*25b0*/  @!P1 LDG.E.U16 R18, desc[UR12][R14.64] ;  /* 0x0000000c0e129981 */ /* 0x000122000c1e1500 */
[----:B------:R-:W-:-:S03]  /*25c0*/  SGXT.U32 R54, R54, 0x2 ;  /* 0x000000023636781a */ /* 0x000fc60000000000 */
[----:B------:R1:W4:Y:S01]  /*25d0*/  @!P3 LDG.E.U16 R48, desc[UR12][R16.64] ;  /* 0x0000000c1030b981 */ /* 0x000322000c1e1500 */
[----:B------:R-:W-:Y:S01]  /*25e0*/  LOP3.LUT R54, R54, 0x70, RZ, 0xfc, !PT ;  /* 0x0000007036367812 */ /* 0x000fe200078efcff */
[----:B0-----:R-:W-:Y:S01]  /*25f0*/  IMAD.WIDE R14, R123, 0x2, R60 ;  /* 0x000000027b0e7825 */ /* 0x001fe200078e023c */
[----:B-1----:R-:W-:Y:S02]  /*2600*/  PRMT R17, RZ, 0x7610, R17 ;  /* 0x00007610ff117816 */ /* 0x002fe40000000011 */
[----:B------:R-:W-:Y:S01]  /*2610*/  PRMT R16, RZ, 0x7610, R16 ;  /* 0x00007610ff107816 */ /* 0x000fe20000000010 */
[----:B------:R-:W-:-:S03]  /*2620*/  IMAD R54, R54, R55, RZ ;  /* 0x0000003736367224 */ /* 0x000fc600078e02ff */
[----:B------:R0:W4:Y:S02]  /*2630*/  @!P2 LDG.E.U16 R17, desc[UR12][R14.64] ;  /* 0x0000000c0e11a981 */ /* 0x000124000c1e1500 */
[----:B0-----:R-:W-:-:S05]  /*2640*/  IMAD.WIDE R14, R125, 0x2, R60 ;  /* 0x000000027d0e7825 */ /* 0x001fca00078e023c */
[----:B------:R0:W4:Y:S02]  /*2650*/  @!P4 LDG.E.U16 R16, desc[UR12][R14.64] ;  /* 0x0000000c0e10c981 */ /* 0x000124000c1e1500 */
[----:B0-----:R-:W-:Y:S02]  /*2660*/  IMAD.WIDE R14, R54, 0x2, R60 ;  /* 0x00000002360e7825 */ /* 0x001fe400078e023c */
[----:B------:R-:W0:Y:S01]  /*2670*/  S2R R54, SR_TID.X ;  /* 0x0000000000367919 */ /* 0x000e220000002100 */
[----:B------:R-:W-:-:S04]  /*2680*/  LOP3.LUT R2, R10, 0x58, RZ, 0xfc, !PT ;  /* 0x000000580a027812 */ /* 0x000fc800078efcff */
[----:B------:R-:W-:Y:S01]  /*2690*/  ISETP.GE.AND P0, PT, R2, UR7, PT ;  /* 0x0000000702007c0c */ /* 0x000fe2000bf06270 */
[----:B------:R-:W-:Y:S01]  /*26a0*/  IMAD.WIDE R46, R119, 0x2, R60 ;  /* 0x00000002772e7825 */ /* 0x000fe200078e023c */
[----:B------:R-:W-:Y:S02]  /*26b0*/  PRMT R2, RZ, 0x7610, R2 ;  /* 0x00007610ff027816 */ /* 0x000fe40000000002 */
[----:B------:R-:W-:-:S09]  /*26c0*/  LOP3.LUT R13, R10, 0x68, RZ, 0xfc, !PT ;  /* 0x000000680a0d7812 */ /* 0x000fd200078efcff */
[----:B------:R1:W3:Y:S01]  /*26d0*/  @!P0 LDG.E.U16 R2, desc[UR12][R46.64] ;  /* 0x0000000c2e028981 */ /* 0x0002e2000c1e1500 */
[----:B------:R-:W-:Y:S02]  /*26e0*/  ISETP.GE.AND P0, PT, R13, UR7, PT ;  /* 0x000000070d007c0c */ /* 0x000fe4000bf06270 */
[----:B0-----:R-:W-:-:S04]  /*26f0*/  SHF.R.U32.HI R55, RZ, 0x7, R54 ;  /* 0x00000007ff377819 */ /* 0x001fc80000011636 */
[----:B------:R-:W-:-:S04]  /*2700*/  SGXT.U32 R55, R55, 0x2 ;  /* 0x000000023737781a */ /* 0x000fc80000000000 */
[----:B------:R-:W-:-:S05]  /*2710*/  LOP3.LUT R55, R55, 0x74, RZ, 0xfc, !PT ;  /* 0x0000007437377812 */ /* 0x000fca00078efcff */
[----:B------:R-:W-:Y:S02]  /*2720*/  IMAD R55, R55, R71, RZ ;  /* 0x0000004737377224 */ /* 0x000fe400078e02ff */
[----:B------:R-:W0:Y:S01]  /*2730*/  LDC R71, c[0x0][0x238] ;  /* 0x00008e00ff477b82 */ /* 0x000e220000000800 */
[----:B-1----:R-:W-:Y:S01]  /*2740*/  PRMT R47, RZ, 0x7610, R47 ;  /* 0x00007610ff2f7816 */ /* 0x002fe2000000002f */
[----:B------:R-:W-:Y:S01]  /*2750*/  IMAD.WIDE R52, R124, 0x2, R60 ;  /* 0x000000027c347825 */ /* 0x000fe200078e023c */
[----:B------:R-:W-:-:S04]  /*2760*/  LOP3.LUT R13, R10, 0x70, RZ, 0xfc, !PT ;  /* 0x000000700a0d7812 */ /* 0x000fc800078efcff */
[----:B------:R-:W-:Y:S01]  /*2770*/  ISETP.GE.AND P1, PT, R13, UR7, PT ;  /* 0x000000070d007c0c */ /* 0x000fe2000bf26270 */
[----:B------:R1:W4:Y:S01]  /*2780*/  @!P0 LDG.E.U16 R47, desc[UR12][R52.64] ;  /* 0x0000000c342f8981 */ /* 0x000322000c1e1500 */
[----:B------:R-:W-:Y:S02]  /*2790*/  LOP3.LUT R13, R10, 0x74, RZ, 0xfc, !PT ;  /* 0x000000740a0d7812 */ /* 0x000fe400078efcff */
[----:B------:R-:W-:Y:S02]  /*27a0*/  PRMT R46, RZ, 0x7610, R46 ;  /* 0x00007610ff2e7816 */ /* 0x000fe4000000002e */
[----:B------:R-:W-:Y:S01]  /*27b0*/  ISETP.GE.AND P0, PT, R13, UR7, PT ;  /* 0x000000070d007c0c */ /* 0x000fe2000bf06270 */
[----:B-1----:R-:W-:Y:S01]  /*27c0*/  IMAD.WIDE R52, R55, 0x2, R60 ;  /* 0x0000000237347825 */ /* 0x002fe200078e023c */
[----:B------:R-:W-:-:S05]  /*27d0*/  SHF.R.U32.HI R55, RZ, 0x7, R54 ;  /* 0x00000007ff377819 */ /* 0x000fca0000011636 */
[----:B------:R1:W4:Y:S01]  /*27e0*/  @!P1 LDG.E.U16 R46, desc[UR12][R14.64] ;  /* 0x0000000c0e2e9981 */ /* 0x000322000c1e1500 */
[----:B------:R-:W-:-:S04]  /*27f0*/  SGXT.U32 R55, R55, 0x2 ;  /* 0x000000023737781a */ /* 0x000fc80000000000 */
[----:B------:R-:W-:Y:S02]  /*2800*/  LOP3.LUT R55, R55, 0x78, RZ, 0xfc, !PT ;  /* 0x0000007837377812 */ /* 0x000fe400078efcff */
[----:B-1----:R-:W-:-:S03]  /*2810*/  PRMT R15, RZ, 0x7610, R15 ;  /* 0x00007610ff0f7816 */ /* 0x002fc6000000000f */
[----:B0-----:R-:W-:-:S03]  /*2820*/  IMAD R55, R55, R71, RZ ;  /* 0x0000004737377224 */ /* 0x001fc600078e02ff */
[----:B------:R0:W4:Y:S02]  /*2830*/  @!P0 LDG.E.U16 R15, desc[UR12][R52.64] ;  /* 0x0000000c340f8981 */ /* 0x000124000c1e1500 */
[----:B0-----:R-:W-:Y:S02]  /*2840*/  IMAD.WIDE R52, R55, 0x2, R60 ;  /* 0x0000000237347825 */ /* 0x001fe400078e023c */
[----:B------:R-:W0:Y:S01]  /*2850*/  LDC R55, c[0x0][0x238] ;  /* 0x00008e00ff377b82 */ /* 0x000e220000000800 */
[----:B------:R-:W-:Y:S02]  /*2860*/  LOP3.LUT R13, R10, 0x78, RZ, 0xfc, !PT ;  /* 0x000000780a0d7812 */ /* 0x000fe400078efcff */
[----:B------:R-:W-:Y:S02]  /*2870*/  SHF.R.U32.HI R54, RZ, 0x7, R54 ;  /* 0x00000007ff367819 */ /* 0x000fe40000011636 */
[----:B------:R-:W-:Y:S02]  /*2880*/  ISETP.GE.AND P1, PT, R13, UR7, PT ;  /* 0x000000070d007c0c */ /* 0x000fe4000bf26270 */
[----:B------:R-:W-:-:S02]  /*2890*/  SGXT.U32 R54, R54, 0x2 ;  /* 0x000000023636781a */ /* 0x000fc40000000000 */
[----:B------:R-:W-:Y:S02]  /*28a0*/  LOP3.LUT R10, R10, 0x7c, RZ, 0xfc, !PT ;  /* 0x0000007c0a0a7812 */ /* 0x000fe400078efcff */
[----:B------:R-:W-:Y:S02]  /*28b0*/  LOP3.LUT R54, R54, 0x7c, RZ, 0xfc, !PT ;  /* 0x0000007c36367812 */ /* 0x000fe400078efcff */
[----:B------:R-:W-:Y:S02]  /*28c0*/  ISETP.GE.AND P0, PT, R10, UR7, PT ;  /* 0x000000070a007c0c */ /* 0x000fe4000bf06270 */
[----:B------:R-:W-:Y:S02]  /*28d0*/  PRMT R45, RZ, 0x7610, R45 ;  /* 0x00007610ff2d7816 */ /* 0x000fe4000000002d */
[----:B------:R-:W-:-:S04]  /*28e0*/  PRMT R14, RZ, 0x7610, R14 ;  /* 0x00007610ff0e7816 */ /* 0x000fc8000000000e */
[----:B------:R1:W4:Y:S01]  /*28f0*/  @!P1 LDG.E.U16 R45, desc[UR12][R52.64] ;  /* 0x0000000c342d9981 */ /* 0x000322000c1e1500 */
[----:B0-----:R-:W-:-:S04]  /*2900*/  IMAD R54, R54, R55, RZ ;  /* 0x0000003736367224 */ /* 0x001fc800078e02ff */
[----:B-1----:R-:W-:-:S05]  /*2910*/  IMAD.WIDE R52, R54, 0x2, R60 ;  /* 0x0000000236347825 */ /* 0x002fca00078e023c */
[----:B------:R0:W4:Y:S01]  /*2920*/  @!P0 LDG.E.U16 R14, desc[UR12][R52.64] ;  /* 0x0000000c340e8981 */ /* 0x000122000c1e1500 */
[-C--:B------:R-:W-:Y:S02]  /*2930*/  LOP3.LUT R67, R67, R66.reuse, RZ, 0x3c, !PT ;  /* 0x0000004243437212 */ /* 0x080fe400078e3cff */
[----:B------:R-:W-:Y:S02]  /*2940*/  LOP3.LUT R10, R70, 0x7f, RZ, 0xc0, !PT ;  /* 0x0000007f460a7812 */ /* 0x000fe400078ec0ff */
[----:B------:R-:W-:Y:S02]  /*2950*/  LOP3.LUT R66, R67, R66, RZ, 0x3c, !PT ;  /* 0x0000004243427212 */ /* 0x000fe400078e3cff */
[----:B------:R-:W-:Y:S02]  /*2960*/  ISETP.GE.AND P1, PT, R10, UR7, PT ;  /* 0x000000070a007c0c */ /* 0x000fe4000bf26270 */
[----:B------:R-:W-:Y:S02]  /*2970*/  LOP3.LUT R69, R69, R68, RZ, 0x3c, !PT ;  /* 0x0000004445457212 */ /* 0x000fe400078e3cff */
[----:B------:R-:W-:-:S02]  /*2980*/  LOP3.LUT R67, R67, R66, RZ, 0x3c, !PT ;  /* 0x0000004243437212 */ /* 0x000fc400078e3cff */
[C---:B------:R-:W-:Y:S02]  /*2990*/  LOP3.LUT R68, R69.reuse, R68, RZ, 0x3c, !PT ;  /* 0x0000004445447212 */ /* 0x040fe400078e3cff */
[----:B------:R-:W-:Y:S01]  /*29a0*/  PRMT R13, RZ, 0x7610, R13 ;  /* 0x00007610ff0d7816 */ /* 0x000fe2000000000d */
[C---:B0-----:R-:W-:Y:S01]  /*29b0*/  IMAD.WIDE R52, R6.reuse, 0x2, R66 ;  /* 0x0000000206347825 */ /* 0x041fe200078e0242 */
[----:B------:R-:W-:Y:S01]  /*29c0*/  BAR.SYNC.DEFER_BLOCKING 0x0 ;  /* 0x0000000000007b1d */ /* 0x000fe20000010000 */
[----:B------:R-:W-:Y:S02]  /*29d0*/  LOP3.LUT R69, R69, R68, RZ, 0x3c, !PT ;  /* 0x0000004445457212 */ /* 0x000fe400078e3cff */
[----:B------:R-:W-:Y:S02]  /*29e0*/  PRMT R10, RZ, 0x7610, R10 ;  /* 0x00007610ff0a7816 */ /* 0x000fe4000000000a */
[----:B------:R-:W-:Y:S01]  /*29f0*/  PRMT R51, RZ, 0x7610, R51 ;  /* 0x00007610ff337816 */ /* 0x000fe20000000033 */
[C---:B------:R-:W-:Y:S01]  /*2a00*/  IMAD.WIDE R54, R6.reuse, 0x2, R62 ;  /* 0x0000000206367825 */ /* 0x040fe200078e023e */
[----:B------:R0:W4:Y:S03]  /*2a10*/  @!P1 LDG.E.U16 R13, desc[UR12][R52.64] ;  /* 0x0000000c340d9981 */ /* 0x000126000c1e1500 */
[----:B0-----:R-:W-:-:S05]  /*2a20*/  IMAD.WIDE R52, R6, 0x2, R68 ;  /* 0x0000000206347825 */ /* 0x001fca00078e0244 */
[----:B------:R0:W4:Y:S02]  /*2a30*/  @!P1 LDG.E.U16 R10, desc[UR12][R52.64] ;  /* 0x0000000c340a9981 */ /* 0x000124000c1e1500 */
[----:B0-----:R-:W-:-:S05]  /*2a40*/  IMAD.WIDE R52, R6, 0x2, R64 ;  /* 0x0000000206347825 */ /* 0x001fca00078e0240 */
[----:B------:R0:W4:Y:S02]  /*2a50*/  @!P1 LDG.E.U16 R51, desc[UR12][R52.64] ;  /* 0x0000000c34339981 */ /* 0x000124000c1e1500 */
[----:B0-----:R-:W-:Y:S02]  /*2a60*/  PRMT R52, RZ, 0x7610, R52 ;  /* 0x00007610ff347816 */ /* 0x001fe40000000034 */
[----:B------:R-:W-:-:S04]  /*2a70*/  PRMT R53, RZ, 0x7610, R53 ;  /* 0x00007610ff357816 */ /* 0x000fc80000000035 */
[----:B------:R0:W4:Y:S02]  /*2a80*/  @!P1 LDG.E.U16 R52, desc[UR12][R54.64] ;  /* 0x0000000c36349981 */ /* 0x000124000c1e1500 */
[----:B0-----:R-:W-:-:S05]  /*2a90*/  IMAD.WIDE R54, R6, 0x2, R56 ;  /* 0x0000000206367825 */ /* 0x001fca00078e0238 */
[----:B------:R0:W4:Y:S02]  /*2aa0*/  @!P1 LDG.E.U16 R53, desc[UR12][R54.64] ;  /* 0x0000000c36359981 */ /* 0x000124000c1e1500 */
[C---:B0-----:R-:W-:Y:S01]  /*2ab0*/  IMAD.SHL.U32 R54, R70.reuse, 0x2, RZ ;  /* 0x0000000246367824 */ /* 0x041fe200078e00ff */
[----:B------:R-:W-:-:S04]  /*2ac0*/  LOP3.LUT R55, R70, 0x180, RZ, 0xc0, !PT ;  /* 0x0000018046377812 */ /* 0x000fc800078ec0ff */
[----:B------:R-:W-:Y:S02]  /*2ad0*/  LOP3.LUT R54, R54, 0x7e, RZ, 0xc0, !PT ;  /* 0x0000007e36367812 */ /* 0x000fe400078ec0ff */
[----:B------:R-:W-:Y:S02]  /*2ae0*/  SHF.R.U32.HI R55, RZ, 0x3, R55 ;  /* 0x00000003ff377819 */ /* 0x000fe40000011637 */
[----:B------:R-:W-:-:S04]  /*2af0*/  LOP3.LUT R54, R54, 0x180, R70, 0xf8, !PT ;  /* 0x0000018036367812 */ /* 0x000fc800078ef846 */
[----:B------:R-:W-:Y:S02]  /*2b00*/  LOP3.LUT R54, R54, R55, RZ, 0x3c, !PT ;  /* 0x0000003736367212 */ /* 0x000fe400078e3cff */
[----:B------:R-:W-:Y:S01]  /*2b10*/  LOP3.LUT R55, R70, 0x40, RZ, 0xc0, !PT ;  /* 0x0000004046377812 */ /* 0x000fe200078ec0ff */
[----:B------:R-:W-:-:S04]  /*2b20*/  IMAD.WIDE R70, R6, 0x2, R58 ;  /* 0x0000000206467825 */ /* 0x000fc800078e023a */
[----:B------:R-:W-:Y:S01]  /*2b30*/  IMAD R54, R55, 0x100, R54 ;  /* 0x0000010037367824 */ /* 0x000fe200078e0236 */
[----:B------:R-:W-:-:S06]  /*2b40*/  PRMT R55, RZ, 0x7610, R55 ;  /* 0x00007610ff377816 */ /* 0x000fcc0000000037 */
[----:B------:R0:W4:Y:S04]  /*2b50*/  @!P1 LDG.E.U16 R55, desc[UR12][R70.64] ;  /* 0x0000000c46379981 */ /* 0x000128000c1e1500 */
[----:B--2---:R1:W-:Y:S01]  /*2b60*/  STS.U16 [R54+UR6], R95 ;  /* 0x0000005f36007988 */ /* 0x0043e20008000406 */
[----:B0-----:R-:W-:Y:S02]  /*2b70*/  IMAD.MOV.U32 R70, RZ, RZ, R72 ;  /* 0x000000ffff467224 */ /* 0x001fe400078e0048 */
[----:B------:R-:W-:Y:S01]  /*2b80*/  IMAD.MOV.U32 R71, RZ, RZ, R73 ;  /* 0x000000ffff477224 */ /* 0x000fe200078e0049 */
[----:B-1----:R-:W-:Y:S01]  /*2b90*/  PRMT R95, RZ, 0x7610, R95 ;  /* 0x00007610ff5f7816 */ /* 0x002fe2000000005f */
[----:B------:R-:W-:Y:S01]  /*2ba0*/  IMAD.WIDE R72, R6, 0x2, R70 ;  /* 0x0000000206487825 */ /* 0x000fe200078e0246 */
[----:B-----5:R0:W-:Y:S04]  /*2bb0*/  STS.U16 [R54+UR6+0x400], R75 ;  /* 0x0004004b36007988 */ /* 0x0201e80008000406 */
[----:B------:R1:W2:Y:S02]  /*2bc0*/  @!P1 LDG.E.U16 R95, desc[UR12][R72.64] ;  /* 0x0000000c485f9981 */ /* 0x0002a4000c1e1500 */
[----:B-1----:R-:W-:-:S02]  /*2bd0*/  IMAD.MOV.U32 R72, RZ, RZ, R94 ;  /* 0x000000ffff487224 */ /* 0x002fc400078e005e */
[----:B------:R-:W-:Y:S01]  /*2be0*/  IMAD.MOV.U32 R73, RZ, RZ, R74 ;  /* 0x000000ffff497224 */ /* 0x000fe200078e004a */
[----:B------:R-:W-:Y:S01]  /*2bf0*/  PRMT R94, RZ, 0x7610, R94 ;  /* 0x00007610ff5e7816 */ /* 0x000fe2000000005e */
[C---:B0-----:R-:W-:Y:S01]  /*2c00*/  IMAD.WIDE R74, R6.reuse, 0x2, R72 ;  /* 0x00000002064a7825 */ /* 0x041fe200078e0248 */
[----:B------:R0:W-:Y:S04]  /*2c10*/  STS.U16 [R54+UR6+0x800], R77 ;  /* 0x0008004d36007988 */ /* 0x0001e80008000406 */
[----:B------:R1:W5:Y:S02]  /*2c20*/  @!P1 LDG.E.U16 R94, desc[UR12][R74.64] ;  /* 0x0000000c4a5e9981 */ /* 0x000364000c1e1500 */
[--C-:B-1----:R-:W-:Y:S02]  /*2c30*/  IMAD.MOV.U32 R74, RZ, RZ, R93.reuse ;  /* 0x000000ffff4a7224 */ /* 0x102fe400078e005d */
[----:B------:R-:W-:Y:S01]  /*2c40*/  IMAD.MOV.U32 R75, RZ, RZ, R76 ;  /* 0x000000ffff4b7224 */ /* 0x000fe200078e004c */
[----:B------:R-:W-:Y:S01]  /*2c50*/  PRMT R93, RZ, 0x7610, R93 ;  /* 0x00007610ff5d7816 */ /* 0x000fe2000000005d */
[----:B0-----:R-:W-:Y:S01]  /*2c60*/  IMAD.WIDE R76, R6, 0x2, R74 ;  /* 0x00000002064c7825 */ /* 0x001fe200078e024a */
[----:B------:R0:W-:Y:S04]  /*2c70*/  STS.U16 [R54+UR6+0xc00], R79 ;  /* 0x000c004f36007988 */ /* 0x0001e80008000406 */
[----:B------:R1:W5:Y:S02]  /*2c80*/  @!P1 LDG.E.U16 R93, desc[UR12][R76.64] ;  /* 0x0000000c4c5d9981 */ /* 0x000364000c1e1500 */
[----:B-1----:R-:W-:-:S02]  /*2c90*/  IMAD.MOV.U32 R76, RZ, RZ, R92 ;  /* 0x000000ffff4c7224 */ /* 0x002fc400078e005c */
[----:B------:R-:W-:Y:S01]  /*2ca0*/  IMAD.MOV.U32 R77, RZ, RZ, R78 ;  /* 0x000000ffff4d7224 */ /* 0x000fe200078e004e */
[----:B------:R-:W-:Y:S01]  /*2cb0*/  PRMT R92, RZ, 0x7610, R92 ;  /* 0x00007610ff5c7816 */ /* 0x000fe2000000005c */
[----:B0-----:R-:W-:Y:S01]  /*2cc0*/  IMAD.WIDE R78, R6, 0x2, R76 ;  /* 0x00000002064e7825 */ /* 0x001fe200078e024c */
[----:B------:R-:W-:-:S04]  /*2cd0*/  PRMT R106, RZ, 0x7610, R106 ;  /* 0x00007610ff6a7816 */ /* 0x000fc8000000006a */
[----:B------:R0:W5:Y:S02]  /*2ce0*/  @!P1 LDG.E.U16 R92, desc[UR12][R78.64] ;  /* 0x0000000c4e5c9981 */ /* 0x000164000c1e1500 */
[----:B0-----:R-:W-:Y:S02]  /*2cf0*/  IMAD.MOV.U32 R78, RZ, RZ, R81 ;  /* 0x000000ffff4e7224 */ /* 0x001fe400078e0051 */
[----:B------:R-:W-:Y:S02]  /*2d00*/  IMAD.MOV.U32 R79, RZ, RZ, R80 ;  /* 0x000000ffff4f7224 */ /* 0x000fe400078e0050 */
[----:B------:R-:W-:Y:S01]  /*2d10*/  IMAD.WIDE R80, R6, 0x2, R78 ;  /* 0x0000000206507825 */ /* 0x000fe200078e024e */
[----:B------:R0:W-:Y:S04]  /*2d20*/  STS.U16 [R54+UR6+0x1400], R83 ;  /* 0x0014005336007988 */ /* 0x0001e80008000406 */
[----:B------:R1:W5:Y:S01]  /*2d30*/  @!P1 LDG.E.U16 R106, desc[UR12][R80.64] ;  /* 0x0000000c506a9981 */ /* 0x000362000c1e1500 */
[----:B------:R-:W-:Y:S01]  /*2d40*/  PRMT R111, RZ, 0x7610, R111 ;  /* 0x00007610ff6f7816 */ /* 0x000fe2000000006f */
[----:B-1----:R-:W-:-:S02]  /*2d50*/  IMAD.MOV.U32 R80, RZ, RZ, R90 ;  /* 0x000000ffff507224 */ /* 0x002fc400078e005a */
[----:B------:R-:W-:Y:S02]  /*2d60*/  IMAD.MOV.U32 R81, RZ, RZ, R82 ;  /* 0x000000ffff517224 */ /* 0x000fe400078e0052 */
[----:B0-----:R-:W-:Y:S01]  /*2d70*/  IMAD.WIDE R82, R6, 0x2, R80 ;  /* 0x0000000206527825 */ /* 0x001fe200078e0250 */
[----:B------:R0:W-:Y:S04]  /*2d80*/  STS.U16 [R54+UR6+0x1800], R85 ;  /* 0x0018005536007988 */ /* 0x0001e80008000406 */
[----:B------:R1:W5:Y:S01]  /*2d90*/  @!P1 LDG.E.U16 R111, desc[UR12][R82.64] ;  /* 0x0000000c526f9981 */ /* 0x000362000c1e1500 */
[----:B------:R-:W-:Y:S01]  /*2da0*/  PRMT R116, RZ, 0x7610, R116 ;  /* 0x00007610ff747816 */ /* 0x000fe20000000074 */
[----:B-1----:R-:W-:Y:S02]  /*2db0*/  IMAD.MOV.U32 R82, RZ, RZ, R89 ;  /* 0x000000ffff527224 */ /* 0x002fe400078e0059 */
[----:B------:R-:W-:-:S02]  /*2dc0*/  IMAD.MOV.U32 R83, RZ, RZ, R84 ;  /* 0x000000ffff537224 */ /* 0x000fc400078e0054 */
[C---:B0-----:R-:W-:Y:S01]  /*2dd0*/  IMAD.WIDE R84, R6.reuse, 0x2, R82 ;  /* 0x0000000206547825 */ /* 0x041fe200078e0252 */
[----:B------:R0:W-:Y:S04]  /*2de0*/  STS.U16 [R54+UR6+0x1c00], R87 ;  /* 0x001c005736007988 */ /* 0x0001e80008000406 */
[----:B------:R1:W5:Y:S01]  /*2df0*/  @!P1 LDG.E.U16 R116, desc[UR12][R84.64] ;  /* 0x0000000c54749981 */ /* 0x000362000c1e1500 */
[----:B------:R-:W-:Y:S01]  /*2e00*/  PRMT R121, RZ, 0x7610, R121 ;  /* 0x00007610ff797816 */ /* 0x000fe20000000079 */
[----:B-1----:R-:W-:Y:S02]  /*2e10*/  IMAD.MOV.U32 R84, RZ, RZ, R88 ;  /* 0x000000ffff547224 */ /* 0x002fe400078e0058 */
[----:B------:R-:W-:Y:S02]  /*2e20*/  IMAD.MOV.U32 R85, RZ, RZ, R86 ;  /* 0x000000ffff557224 */ /* 0x000fe400078e0056 */
[----:B0-----:R-:W-:-:S05]  /*2e30*/  IMAD.WIDE R86, R6, 0x2, R84 ;  /* 0x0000000206567825 */ /* 0x001fca00078e0254 */
[----:B------:R0:W5:Y:S02]  /*2e40*/  @!P1 LDG.E.U16 R121, desc[UR12][R86.64] ;  /* 0x0000000c56799981 */ /* 0x000164000c1e1500 */
[----:B0-----:R-:W-:Y:S02]  /*2e50*/  IMAD.MOV.U32 R86, RZ, RZ, R50 ;  /* 0x000000ffff567224 */ /* 0x001fe400078e0032 */
[--C-:B------:R-:W-:Y:S01]  /*2e60*/  IMAD.MOV.U32 R87, RZ, RZ, R3.reuse ;  /* 0x000000ffff577224 */ /* 0x100fe200078e0003 */
[----:B------:R-:W-:Y:S01]  /*2e70*/  PRMT R3, RZ, 0x7610, R3 ;  /* 0x00007610ff037816 */ /* 0x000fe20000000003 */
[----:B------:R-:W-:Y:S01]  /*2e80*/  IMAD.WIDE R88, R6, 0x2, R86 ;  /* 0x0000000206587825 */ /* 0x000fe200078e0256 */
[----:B------:R0:W-:Y:S04]  /*2e90*/  STS.U16 [R54+UR6+0x1000], R91 ;  /* 0x0010005b36007988 */ /* 0x0001e80008000406 */
[----:B------:R1:W5:Y:S02]  /*2ea0*/  @!P1 LDG.E.U16 R3, desc[UR12][R88.64] ;  /* 0x0000000c58039981 */ /* 0x000364000c1e1500 */
[----:B-1----:R-:W-:-:S02]  /*2eb0*/  IMAD.MOV.U32 R88, RZ, RZ, R49 ;  /* 0x000000ffff587224 */ /* 0x002fc400078e0031 */
[--C-:B------:R-:W-:Y:S01]  /*2ec0*/  IMAD.MOV.U32 R89, RZ, RZ, R0.reuse ;  /* 0x000000ffff597224 */ /* 0x100fe200078e0000 */
[----:B------:R-:W-:Y:S01]  /*2ed0*/  PRMT R0, RZ, 0x7610, R0 ;  /* 0x00007610ff007816 */ /* 0x000fe20000000000 */
[----:B0-----:R-:W-:-:S05]  /*2ee0*/  IMAD.WIDE R90, R6, 0x2, R88 ;  /* 0x00000002065a7825 */ /* 0x001fca00078e0258 */
[----:B------:R-:W5:Y:S04]  /*2ef0*/  @!P1 LDG.E.U16 R0, desc[UR12][R90.64] ;  /* 0x0000000c5a009981 */ /* 0x000f68000c1e1500 */
[----:B------:R0:W-:Y:S02]  /*2f00*/  STS.U16 [R54+UR6+0x2000], R9 ;  /* 0x0020000936007988 */ /* 0x0001e40008000406 */
[----:B0-----:R-:W0:Y:S02]  /*2f10*/  S2R R9, SR_TID.X ;  /* 0x0000000000097919 */ /* 0x001e240000002100 */
[----:B---3--:R0:W-:Y:S04]  /*2f20*/  STS.U16 [R54+UR6+0x2c00], R2 ;  /* 0x002c000236007988 */ /* 0x0081e80008000406 */
[----:B------:R1:W-:Y:S01]  /*2f30*/  STS.U16 [R54+UR6+0x2800], R8 ;  /* 0x0028000836007988 */ /* 0x0003e20008000406 */
[C---:B0-----:R-:W-:Y:S01]  /*2f40*/  IMAD.SHL.U32 R2, R9.reuse, 0x2, RZ ;  /* 0x0000000209027824 */ /* 0x041fe200078e00ff */
[----:B-1----:R-:W-:-:S04]  /*2f50*/  LOP3.LUT R8, R9, 0x180, RZ, 0xc0, !PT ;  /* 0x0000018009087812 */ /* 0x002fc800078ec0ff */
[----:B------:R-:W-:Y:S02]  /*2f60*/  LOP3.LUT R2, R2, 0x7e, RZ, 0xc0, !PT ;  /* 0x0000007e02027812 */ /* 0x000fe400078ec0ff */
[----:B------:R-:W-:Y:S02]  /*2f70*/  SHF.R.U32.HI R8, RZ, 0x3, R8 ;  /* 0x00000003ff087819 */ /* 0x000fe40000011608 */
[----:B------:R-:W-:-:S04]  /*2f80*/  LOP3.LUT R2, R2, 0x180, R9, 0xf8, !PT ;  /* 0x0000018002027812 */ /* 0x000fc800078ef809 */
[----:B------:R-:W-:Y:S02]  /*2f90*/  LOP3.LUT R2, R2, R8, RZ, 0x3c, !PT ;  /* 0x0000000802027212 */ /* 0x000fe400078e3cff */
[----:B------:R-:W-:Y:S01]  /*2fa0*/  LOP3.LUT R8, R9, 0x40, RZ, 0xc0, !PT ;  /* 0x0000004009087812 */ /* 0x000fe200078ec0ff */
[----:B------:R-:W-:Y:S04]  /*2fb0*/  STS.U16 [R54+UR6+0x2400], R11 ;  /* 0x0024000b36007988 */ /* 0x000fe80008000406 */
[----:B------:R-:W-:Y:S01]  /*2fc0*/  IMAD R2, R8, 0x80, R2 ;  /* 0x0000008008027824 */ /* 0x000fe200078e0202 */
[----:B----4-:R-:W-:Y:S04]  /*2fd0*/  STS.U16 [R54+UR6+0x3000], R48 ;  /* 0x0030003036007988 */ /* 0x010fe80008000406 */
[----:B------:R-:W-:Y:S01]  /*2fe0*/  STS.U16 [R54+UR6+0x3400], R47 ;  /* 0x0034002f36007988 */ /* 0x000fe20008000406 */
[----:B------:R-:W-:-:S03]  /*2ff0*/  LOP3.LUT R9, R2, 0x40, RZ, 0x3c, !PT ;  /* 0x0000004002097812 */ /* 0x000fc600078e3cff */
[----:B------:R-:W-:Y:S04]  /*3000*/  STS.U16 [R54+UR6+0x3800], R46 ;  /* 0x0038002e36007988 */ /* 0x000fe80008000406 */
[----:B------:R0:W-:Y:S02]  /*3010*/  STS.U16 [R54+UR6+0x3c00], R45 ;  /* 0x003c002d36007988 */ /* 0x0001e40008000406 */
[----:B0-----:R-:W-:-:S05]  /*3020*/  LOP3.LUT R54, R54, 0x40, RZ, 0x3c, !PT ;  /* 0x0000004036367812 */ /* 0x001fca00078e3cff */
[----:B------:R0:W-:Y:S04]  /*3030*/  STS.U16 [R54+UR6+0x200], R42 ;  /* 0x0002002a36007988 */ /* 0x0001e80008000406 */
[----:B------:R-:W-:Y:S04]  /*3040*/  STS.U16 [R54+UR6+0x600], R44 ;  /* 0x0006002c36007988 */ /* 0x000fe80008000406 */
[----:B------:R-:W-:Y:S01]  /*3050*/  STS.U16 [R54+UR6+0xa00], R43 ;  /* 0x000a002b36007988 */ /* 0x000fe20008000406 */
[----:B------:R-:W-:Y:S01]  /*3060*/  USHF.L.U32 UR4, UR14, 0x8, URZ ;  /* 0x000000080e047899 */ /* 0x000fe2000800063f */
[----:B0-----:R-:W0:Y:S02]  /*3070*/  LDC R42, c[0x0][0x238] ;  /* 0x00008e00ff2a7b82 */ /* 0x001e240000000800 */
[----:B------:R-:W-:Y:S04]  /*3080*/  STS.U16 [R54+UR6+0xe00], R12 ;  /* 0x000e000c36007988 */ /* 0x000fe80008000406 */
        /* <DEDUP_REMOVED lines=15> */
[----:B--2---:R-:W-:Y:S04]  /*3180*/  STS.U16 [R2+UR6+0x8c00], R95 ;  /* 0x008c005f02007988 */ /* 0x004fe80008000406 */
[----:B-----5:R-:W-:Y:S04]  /*3190*/  STS.U16 [R2+UR6+0x9000], R93 ;  /* 0x0090005d02007988 */ /* 0x020fe80008000406 */
[----:B------:R-:W-:Y:S01]  /*31a0*/  STS.U16 [R2+UR6+0x9400], R106 ;  /* 0x0094006a02007988 */ /* 0x000fe20008000406 */
[----:B------:R-:W-:-:S02]  /*31b0*/  USHF.L.U32 UR5, UR14, 0x5, URZ ;  /* 0x000000050e057899 */ /* 0x000fc4000800063f */
[----:B------:R-:W-:Y:S01]  /*31c0*/  ULOP3.LUT UR4, UR4, 0x400, URZ, 0xc0, !UPT ;  /* 0x0000040004047892 */ /* 0x000fe2000f8ec03f */
[----:B------:R-:W-:Y:S01]  /*31d0*/  STS.U16 [R2+UR6+0x9800], R116 ;  /* 0x0098007402007988 */ /* 0x000fe20008000406 */
[----:B------:R-:W-:-:S03]  /*31e0*/  ULOP3.LUT UR5, UR5, 0x100, URZ, 0xc0, !UPT ;  /* 0x0000010005057892 */ /* 0x000fc6000f8ec03f */
        /* <DEDUP_REMOVED lines=8> */
[----:B------:R1:W-:Y:S01]  /*3270*/  STS.U16 [R9+UR6+0x9e00], R0 ;  /* 0x009e000009007988 */ /* 0x0003e20008000406 */
[----:B------:R2:W-:Y:S06]  /*3280*/  MEMBAR.ALL.CTA ;  /* 0x0000000000007992 */ /* 0x0005ec0000008000 */
[----:B--2---:R-:W2:Y:S01]  /*3290*/  FENCE.VIEW.ASYNC.S ;  /* 0x00000000000073c6 */ /* 0x004ea20000000000 */
[----:B------:R-:W-:-:S02]  /*32a0*/  ULEA.HI UR4, UR6, UR4, URZ, 0x1c ;  /* 0x0000000406047291 */ /* 0x000fc4000f8fe03f */
[----:B------:R-:W-:Y:S01]  /*32b0*/  ULEA.HI UR5, UR15, UR5, URZ, 0x1c ;  /* 0x000000050f057291 */ /* 0x000fe2000f8fe03f */
[----:B--2---:R-:W-:Y:S01]  /*32c0*/  BAR.SYNC.DEFER_BLOCKING 0x0 ;  /* 0x0000000000007b1d */ /* 0x004fe20000010000 */
[----:B------:R-:W-:Y:S02]  /*32d0*/  ULOP3.LUT UR8, UR4, 0x3fff, URZ, 0xc0, !UPT ;  /* 0x00003fff04087892 */ /* 0x000fe4000f8ec03f */
[----:B------:R-:W-:-:S03]  /*32e0*/  ULOP3.LUT UR10, UR5, 0x3fff, URZ, 0xc0, !UPT ;  /* 0x00003fff050a7892 */ /* 0x000fc6000f8ec03f */
[----:B------:R-:W-:Y:S01]  /*32f0*/  UMOV UR9, 0x40000040 ;  /* 0x4000004000097882 */ /* 0x000fe20000000000 */
[----:B------:R-:W-:Y:S01]  /*3300*/  UMOV UR11, 0x40000040 ;  /* 0x40000040000b7882 */ /* 0x000fe20000000000 */
[----:B------:R-:W-:-:S06]  /*3310*/  WARPGROUP.ARRIVE ;  /* 0x00000000000079c5 */ /* 0x000fcc0000000000 */
[----:B------:R-:W-:Y:S01]  /*3320*/  HGMMA.64x32x16.F32.BF16 R24, gdesc[UR8].tnspA, R24 ;  /* 0x20600000081879f0 */ /* 0x000fe20008701818 */
[----:B------:R-:W-:Y:S02]  /*3330*/  UIADD3 UR8, UP0, UR8, 0x80, URZ ;  /* 0x0000008008087890 */ /* 0x000fe4000ff1e03f */
[----:B------:R-:W-:Y:S01]  /*3340*/  UIADD3 UR10, UP1, UR10, 0x2, URZ ;  /* 0x000000020a0a7890 */ /* 0x000fe2000ff3e03f */
[----:B------:R-:W-:Y:S01]  /*3350*/  UMOV UR4, URZ ;  /* 0x0000003f00047c82 */ /* 0x000fe20008000000 */
[----:B------:R-:W-:Y:S01]  /*3360*/  UMOV UR5, URZ ;  /* 0x0000003f00057c82 */ /* 0x000fe20008000000 */
[----:B------:R-:W-:Y:S02]  /*3370*/  UIADD3.X UR9, UR4, 0x40000040, URZ, UP0, !UPT ;  /* 0x4000004004097890 */ /* 0x000fe400087fe43f */
[----:B------:R-:W-:-:S09]  /*3380*/  UIADD3.X UR11, UR5, 0x40000040, URZ, UP1, !UPT ;  /* 0x40000040050b7890 */ /* 0x000fd20008ffe43f */
[----:B------:R-:W-:Y:S01]  /*3390*/  HGMMA.64x32x16.F32.BF16 R24, gdesc[UR8].tnspA, R24 ;  /* 0x20600000081879f0 */ /* 0x000fe20008701818 */
[----:B------:R-:W-:Y:S02]  /*33a0*/  UIADD3.64 UR16, UR8, 0x80, URZ ;  /* 0x0000008008107897 */ /* 0x000fe4000fffe03f */
[----:B------:R-:W-:-:S09]  /*33b0*/  UIADD3.64 UR18, UR10, 0x2, URZ ;  /* 0x000000020a127897 */ /* 0x000fd2000fffe03f */
        /* <DEDUP_REMOVED lines=11> */
[----:B------:R-:W-:Y:S02]  /*3470*/  UIADD3.64 UR18, UR10, 0x202, URZ ;  /* 0x000002020a127897 */ /* 0x000fe4000fffe03f */
[----:B------:R-:W-:Y:S02]  /*3480*/  UIADD3.64 UR8, UR8, 0x300, URZ ;  /* 0x0000030008087897 */ /* 0x000fe4000fffe03f */
[----:B------:R-:W-:-:S05]  /*3490*/  UIADD3.64 UR10, UR10, 0x204, URZ ;  /* 0x000002040a0a7897 */ /* 0x000fca000fffe03f */
[----:B------:R-:W-:Y:S01]  /*34a0*/  HGMMA.64x32x16.F32.BF16 R24, gdesc[UR16].tnspA, R24 ;  /* 0x20600000101879f0 */ /* 0x000fe20008701818 */
[----:B------:R-:W-:-:S05]  /*34b0*/  VIADD R4, R4, 0xffffffff ;  /* 0xffffffff04047836 */ /* 0x000fca0000000000 */
[----:B------:R-:W-:Y:S01]  /*34c0*/  ISETP.NE.U32.AND P0, PT, R4, RZ, PT ;  /* 0x000000ff0400720c */ /* 0x000fe20003f05070 */
[----:B------:R-:W-:Y:S01]  /*34d0*/  HGMMA.64x32x16.F32.BF16 R24, gdesc[UR8].tnspA, R24, gsb0 ;  /* 0x20600000081879f0 */ /* 0x000fe20008001818 */
[----:B------:R-:W-:-:S04]  /*34e0*/  IMAD.WIDE R88, R5, 0x2, R88 ;  /* 0x0000000205587825 */ /* 0x000fc800078e0258 */
[----:B------:R-:W-:Y:S01]  /*34f0*/  IMAD.WIDE R82, R5, 0x2, R82 ;  /* 0x0000000205527825 */ /* 0x000fe200078e0252 */
[----:B------:R-:W-:-:S03]  /*3500*/  UIADD3 UR7, UR7, -0x80, URZ ;  /* 0xffffff8007077890 */ /* 0x000fc6000fffe03f */
[----:B------:R-:W-:-:S04]  /*3510*/  IMAD.WIDE R80, R5, 0x2, R80 ;  /* 0x0000000205507825 */ /* 0x000fc800078e0250 */
[----:B------:R-:W-:-:S04]  /*3520*/  IMAD.WIDE R74, R5, 0x2, R74 ;  /* 0x00000002054a7825 */ /* 0x000fc800078e024a */
[----:B------:R-:W-:-:S04]  /*3530*/  IMAD.WIDE R86, R5, 0x2, R86 ;  /* 0x0000000205567825 */ /* 0x000fc800078e0256 */
[----:B------:R-:W-:-:S04]  /*3540*/  IMAD.WIDE R84, R5, 0x2, R84 ;  /* 0x0000000205547825 */ /* 0x000fc800078e0254 */
[----:B------:R-:W-:-:S04]  /*3550*/  IMAD.WIDE R78, R5, 0x2, R78 ;  /* 0x00000002054e7825 */ /* 0x000fc800078e024e */
[----:B------:R-:W-:-:S04]  /*3560*/  IMAD.WIDE R76, R5, 0x2, R76 ;  /* 0x00000002054c7825 */ /* 0x000fc800078e024c */
[----:B------:R-:W-:-:S04]  /*3570*/  IMAD.WIDE R72, R5, 0x2, R72 ;  /* 0x0000000205487825 */ /* 0x000fc800078e0248 */
[----:B-1----:R-:W-:Y:S02]  /*3580*/  IMAD.MOV.U32 R0, RZ, RZ, R89 ;  /* 0x000000ffff007224 */ /* 0x002fe400078e0059 */
[----:B------:R-:W-:-:S04]  /*3590*/  IMAD.WIDE R70, R5, 0x2, R70 ;  /* 0x0000000205467825 */ /* 0x000fc800078e0246 */
[----:B------:R-:W-:-:S04]  /*35a0*/  IMAD.WIDE R10, R5, 0x2, R68 ;  /* 0x00000002050a7825 */ /* 0x000fc800078e0244 */
[----:B0-----:R-:W-:Y:S02]  /*35b0*/  IMAD.SHL.U32 R42, R42, 0x80, RZ ;  /* 0x000000802a2a7824 */ /* 0x001fe400078e00ff */
[----:B------:R-:W-:-:S04]  /*35c0*/  IMAD.WIDE R8, R5, 0x2, R66 ;  /* 0x0000000205087825 */ /* 0x000fc800078e0242 */
[----:B------:R-:W-:Y:S02]  /*35d0*/  IMAD.MOV.U32 R89, RZ, RZ, R82 ;  /* 0x000000ffff597224 */ /* 0x000fe400078e0052 */
[----:B------:R-:W-:Y:S02]  /*35e0*/  IMAD.MOV.U32 R49, RZ, RZ, R88 ;  /* 0x000000ffff317224 */ /* 0x000fe400078e0058 */
[----:B------:R-:W-:Y:S02]  /*35f0*/  IMAD.MOV.U32 R82, RZ, RZ, R81 ;  /* 0x000000ffff527224 */ /* 0x000fe400078e0051 */
[----:B------:R-:W-:Y:S01]  /*3600*/  IMAD.MOV.U32 R93, RZ, RZ, R74 ;  /* 0x000000ffff5d7224 */ /* 0x000fe200078e004a */
[----:B------:R-:W-:Y:S02]  /*3610*/  WARPGROUP.DEPBAR.LE gsb0, 0x0 ;  /* 0x00008000000079c5 */ /* 0x000fe40000010000 */
[----:B------:R-:W-:Y:S02]  /*3620*/  IMAD.MOV.U32 R50, RZ, RZ, R86 ;  /* 0x000000ffff327224 */ /* 0x000fe400078e0056 */
[----:B------:R-:W-:-:S02]  /*3630*/  IMAD.MOV.U32 R88, RZ, RZ, R84 ;  /* 0x000000ffff587224 */ /* 0x000fc400078e0054 */
[----:B------:R-:W-:Y:S02]  /*3640*/  IMAD.MOV.U32 R90, RZ, RZ, R80 ;  /* 0x000000ffff5a7224 */ /* 0x000fe400078e0050 */
[----:B------:R-:W-:Y:S02]  /*3650*/  IMAD.MOV.U32 R81, RZ, RZ, R78 ;  /* 0x000000ffff517224 */ /* 0x000fe400078e004e */
[----:B------:R-:W-:Y:S02]  /*3660*/  IMAD.MOV.U32 R92, RZ, RZ, R76 ;  /* 0x000000ffff5c7224 */ /* 0x000fe400078e004c */
[----:B------:R-:W-:Y:S02]  /*3670*/  IMAD.MOV.U32 R94, RZ, RZ, R72 ;  /* 0x000000ffff5e7224 */ /* 0x000fe400078e0048 */
[----:B------:R-:W-:Y:S02]  /*3680*/  IMAD.MOV.U32 R74, RZ, RZ, R73 ;  /* 0x000000ffff4a7224 */ /* 0x000fe400078e0049 */
[----:B------:R-:W-:-:S02]  /*3690*/  IMAD.MOV.U32 R3, RZ, RZ, R87 ;  /* 0x000000ffff037224 */ /* 0x000fc400078e0057 */
[----:B------:R-:W-:Y:S02]  /*36a0*/  IMAD.MOV.U32 R86, RZ, RZ, R85 ;  /* 0x000000ffff567224 */ /* 0x000fe400078e0055 */
[----:B------:R-:W-:Y:S02]  /*36b0*/  IMAD.MOV.U32 R84, RZ, RZ, R83 ;  /* 0x000000ffff547224 */ /* 0x000fe400078e0053 */
[----:B------:R-:W-:Y:S02]  /*36c0*/  IMAD.MOV.U32 R80, RZ, RZ, R79 ;  /* 0x000000ffff507224 */ /* 0x000fe400078e004f */
[----:B------:R-:W-:Y:S02]  /*36d0*/  IMAD.MOV.U32 R78, RZ, RZ, R77 ;  /* 0x000000ffff4e7224 */ /* 0x000fe400078e004d */
[----:B------:R-:W-:Y:S02]  /*36e0*/  IMAD.MOV.U32 R76, RZ, RZ, R75 ;  /* 0x000000ffff4c7224 */ /* 0x000fe400078e004b */
[----:B------:R-:W-:-:S04]  /*36f0*/  IMAD.WIDE R58, R5, 0x2, R58 ;  /* 0x00000002053a7825 */ /* 0x000fc800078e023a */
[----:B------:R-:W-:-:S04]  /*3700*/  IMAD.WIDE R56, R5, 0x2, R56 ;  /* 0x0000000205387825 */ /* 0x000fc800078e0238 */
[----:B------:R-:W-:Y:S02]  /*3710*/  IMAD.MOV.U32 R72, RZ, RZ, R70 ;  /* 0x000000ffff487224 */ /* 0x000fe400078e0046 */
[----:B------:R-:W-:Y:S02]  /*3720*/  IMAD.MOV.U32 R73, RZ, RZ, R71 ;  /* 0x000000ffff497224 */ /* 0x000fe400078e0047 */
[----:B------:R-:W-:-:S04]  /*3730*/  IMAD.WIDE R62, R5, 0x2, R62 ;  /* 0x00000002053e7825 */ /* 0x000fc800078e023e */
[----:B------:R-:W-:-:S04]  /*3740*/  IMAD.WIDE R64, R5, 0x2, R64 ;  /* 0x0000000205407825 */ /* 0x000fc800078e0240 */
[----:B------:R-:W-:-:S04]  /*3750*/  IMAD.WIDE R60, R42, 0x2, R60 ;  /* 0x000000022a3c7825 */ /* 0x000fc800078e023c */
[----:B------:R-:W-:Y:S02]  /*3760*/  IMAD.MOV.U32 R69, RZ, RZ, R10 ;  /* 0x000000ffff457224 */ /* 0x000fe400078e000a */
[----:B------:R-:W-:Y:S02]  /*3770*/  IMAD.MOV.U32 R68, RZ, RZ, R11 ;  /* 0x000000ffff447224 */ /* 0x000fe400078e000b */
[----:B------:R-:W-:Y:S02]  /*3780*/  IMAD.MOV.U32 R67, RZ, RZ, R8 ;  /* 0x000000ffff437224 */ /* 0x000fe400078e0008 */
[----:B------:R-:W-:Y:S01]  /*3790*/  IMAD.MOV.U32 R66, RZ, RZ, R9 ;  /* 0x000000ffff427224 */ /* 0x000fe200078e0009 */
[----:B------:R-:W-:Y:S06]  /*37a0*/  @P0 BRA `(.L_x_1) ;  /* 0xffffffe4006c0947 */ /* 0x000fec000383ffff */
[----:B------:R-:W-:Y:S02]  /*37b0*/  F2FP.BF16.F32.PACK_AB R10, R31, R27 ;  /* 0x0000001b1f0a723e */ /* 0x000fe400000010ff */
[----:B------:R-:W-:Y:S02]  /*37c0*/  F2FP.BF16.F32.PACK_AB R8, R29, R25 ;  /* 0x000000191d08723e */ /* 0x000fe400000010ff */
[----:B------:R-:W-:Y:S02]  /*37d0*/  F2FP.BF16.F32.PACK_AB R11, R39, R35 ;  /* 0x00000023270b723e */ /* 0x000fe400000010ff */
[----:B------:R-:W-:Y:S02]  /*37e0*/  F2FP.BF16.F32.PACK_AB R27, R38, R34 ;  /* 0x00000022261b723e */ /* 0x000fe400000010ff */
[----:B------:R-:W-:Y:S02]  /*37f0*/  F2FP.BF16.F32.PACK_AB R26, R30, R26 ;  /* 0x0000001a1e1a723e */ /* 0x000fe400000010ff */
[----:B------:R-:W-:-:S02]  /*3800*/  F2FP.BF16.F32.PACK_AB R9, R37, R33 ;  /* 0x000000212509723e */ /* 0x000fc400000010ff */
[----:B------:R-:W-:Y:S02]  /*3810*/  F2FP.BF16.F32.PACK_AB R25, R36, R32 ;  /* 0x000000202419723e */ /* 0x000fe400000010ff */
[----:B------:R-:W-:-:S07]  /*3820*/  F2FP.BF16.F32.PACK_AB R24, R28, R24 ;  /* 0x000000181c18723e */ /* 0x000fce00000010ff */
.L_x_0:
[----:B------:R-:W2:Y:S01]  /*3830*/  LDL.LU R23, [R1+0x40] ;  /* 0x0000400001177983 */ /* 0x000ea20000300800 */
[----:B------:R-:W-:Y:S01]  /*3840*/  ULDC UR4, c[0x0][0x244] ;  /* 0x0000910000047ab9 */ /* 0x000fe20000000800 */
[----:B------:R-:W-:Y:S01]  /*3850*/  ULDC.64 UR8, c[0x0][0x228] ;  /* 0x00008a0000087ab9 */ /* 0x000fe20000000a00 */
[----:B------:R-:W-:Y:S01]  /*3860*/  ULDC UR7, c[0x0][0x248] ;  /* 0x0000920000077ab9 */ /* 0x000fe20000000800 */
[----:B0-----:R-:W3:Y:S04]  /*3870*/  LDL.LU R41, [R1+0x3c] ;  /* 0x00003c0001297983 */ /* 0x001ee80000300800 */
[----:B------:R-:W4:Y:S01]  /*3880*/  LDL.LU R40, [R1+0x38] ;  /* 0x0000380001287983 */ /* 0x000f220000300800 */
[----:B------:R-:W0:Y:S03]  /*3890*/  S2R R7, SR_TID.X ;  /* 0x0000000000077919 */ /* 0x000e260000002100 */
[----:B------:R-:W5:Y:S04]  /*38a0*/  LDL.LU R21, [R1+0x34] ;  /* 0x0000340001157983 */ /* 0x000f680000300800 */
[----:B------:R-:W5:Y:S04]  /*38b0*/  LDL.LU R20, [R1+0x30] ;  /* 0x0000300001147983 */ /* 0x000f680000300800 */
[----:B------:R-:W5:Y:S04]  /*38c0*/  LDL.LU R17, [R1+0x2c] ;  /* 0x00002c0001117983 */ /* 0x000f680000300800 */
[----:B------:R-:W5:Y:S04]  /*38d0*/  LDL.LU R16, [R1+0x28] ;  /* 0x0000280001107983 */ /* 0x000f680000300800 */
[----:B------:R-:W5:Y:S04]  /*38e0*/  LDL.LU R48, [R1+0x24] ;  /* 0x0000240001307983 */ /* 0x000f680000300800 */
[----:B------:R-:W5:Y:S04]  /*38f0*/  LDL.LU R47, [R1+0x20] ;  /* 0x00002000012f7983 */ /* 0x000f680000300800 */
[----:B------:R-:W5:Y:S01]  /*3900*/  LDL.LU R46, [R1+0x1c] ;  /* 0x00001c00012e7983 */ /* 0x000f620000300800 */
[C---:B0-----:R-:W-:Y:S01]  /*3910*/  IMAD.SHL.U32 R0, R7.reuse, 0x4, RZ ;  /* 0x0000000407007824 */ /* 0x041fe200078e00ff */
[----:B------:R-:W-:Y:S01]  /*3920*/  SHF.R.S32.HI R4, RZ, 0x2, R7 ;  /* 0x00000002ff047819 */ /* 0x000fe20000011407 */
[C---:B------:R-:W-:Y:S01]  /*3930*/  IMAD.SHL.U32 R3, R7.reuse, 0x40, RZ ;  /* 0x0000004007037824 */ /* 0x040fe200078e00ff */
[----:B------:R-:W5:Y:S02]  /*3940*/  LDL.LU R45, [R1+0x18] ;  /* 0x00001800012d7983 */ /* 0x000f640000300800 */
[----:B------:R-:W-:Y:S01]  /*3950*/  LOP3.LUT R0, R0, 0x3b8, RZ, 0xc0, !PT ;  /* 0x000003b800007812 */ /* 0x000fe200078ec0ff */
[----:B------:R-:W-:-:S02]  /*3960*/  IMAD.SHL.U32 R2, R7, 0x10, RZ ;  /* 0x0000001007027824 */ /* 0x000fc400078e00ff */
[C---:B------:R-:W-:Y:S01]  /*3970*/  IMAD.SHL.U32 R5, R7.reuse, 0x8, RZ ;  /* 0x0000000807057824 */ /* 0x040fe200078e00ff */
[----:B------:R-:W-:Y:S01]  /*3980*/  LOP3.LUT R3, R0, 0x40, R3, 0xf8, !PT ;  /* 0x0000004000037812 */ /* 0x000fe200078ef803 */
[----:B------:R-:W5:Y:S01]  /*3990*/  LDL.LU R44, [R1+0x14] ;  /* 0x00001400012c7983 */ /* 0x000f620000300800 */
[----:B------:R-:W-:Y:S02]  /*39a0*/  SHF.R.S32.HI R0, RZ, 0x4, R7 ;  /* 0x00000004ff007819 */ /* 0x000fe40000011407 */
[----:B------:R-:W-:Y:S01]  /*39b0*/  LOP3.LUT R2, R2, 0x30, RZ, 0xc0, !PT ;  /* 0x0000003002027812 */ /* 0x000fe200078ec0ff */
[----:B------:R-:W5:Y:S01]  /*39c0*/  LDL.LU R43, [R1+0x10] ;  /* 0x00001000012b7983 */ /* 0x000f620000300800 */
[----:B------:R-:W-:Y:S02]  /*39d0*/  SGXT R0, R0, 0x1 ;  /* 0x000000010000781a */ /* 0x000fe40000000200 */
[----:B------:R-:W-:Y:S01]  /*39e0*/  LOP3.LUT R6, R2, 0x780, R5, 0xf8, !PT ;  /* 0x0000078002067812 */ /* 0x000fe200078ef805 */
[----:B------:R-:W5:Y:S01]  /*39f0*/  LDL.LU R42, [R1+0xc] ;  /* 0x00000c00012a7983 */ /* 0x000f620000300800 */
[----:B------:R-:W-:-:S02]  /*3a00*/  LOP3.LUT R2, R7, 0x100, RZ, 0xc0, !PT ;  /* 0x0000010007027812 */ /* 0x000fc400078ec0ff */
[----:B------:R-:W-:Y:S02]  /*3a10*/  LOP3.LUT R3, R3, 0x1040, R0, 0x78, !PT ;  /* 0x0000104003037812 */ /* 0x000fe400078e7800 */
[----:B------:R-:W-:-:S03]  /*3a20*/  SHF.R.S32.HI R5, RZ, 0x3, R7 ;  /* 0x00000003ff057819 */ /* 0x000fc60000011407 */
[----:B------:R-:W-:Y:S01]  /*3a30*/  IMAD R3, R2, 0x8, R3 ;  /* 0x0000000802037824 */ /* 0x000fe200078e0203 */
[----:B------:R-:W-:Y:S01]  /*3a40*/  BAR.SYNC.DEFER_BLOCKING 0x0 ;  /* 0x0000000000007b1d */ /* 0x000fe20000010000 */
[----:B------:R-:W-:-:S03]  /*3a50*/  SHF.R.U32.HI R7, RZ, 0x2, R2 ;  /* 0x00000002ff077819 */ /* 0x000fc60000011602 */
[----:B------:R-:W-:Y:S02]  /*3a60*/  LOP3.LUT R2, R3, 0x8, RZ, 0x3c, !PT ;  /* 0x0000000803027812 */ /* 0x000fe400078e3cff */
[----:B------:R-:W-:Y:S02]  /*3a70*/  SGXT R4, R4, 0x1 ;  /* 0x000000010404781a */ /* 0x000fe40000000200 */
[----:B------:R-:W-:Y:S02]  /*3a80*/  SGXT R5, R5, 0x1 ;  /* 0x000000010505781a */ /* 0x000fe40000000200 */
[----:B------:R-:W-:Y:S01]  /*3a90*/  LOP3.LUT R4, R7, 0x1040, R4, 0x78, !PT ;  /* 0x0000104007047812 */ /* 0x000fe200078e7804 */
[----:B------:R-:W-:Y:S04]  /*3aa0*/  STS.64 [R3+UR6], R24 ;  /* 0x0000001803007988 */ /* 0x000fe80008000a06 */
[----:B------:R-:W-:Y:S04]  /*3ab0*/  STS.64 [R3+UR6+0x400], R8 ;  /* 0x0004000803007988 */ /* 0x000fe80008000a06 */
[----:B------:R-:W-:Y:S04]  /*3ac0*/  STS.64 [R2+UR6+0x2000], R26 ;  /* 0x0020001a02007988 */ /* 0x000fe80008000a06 */
[----:B------:R-:W-:Y:S01]  /*3ad0*/  STS.64 [R2+UR6+0x2400], R10 ;  /* 0x0024000a02007988 */ /* 0x000fe20008000a06 */
[----:B------:R-:W-:-:S04]  /*3ae0*/  LOP3.LUT R5, R6, 0x2008, R5, 0xf8, !PT ;  /* 0x0000200806057812 */ /* 0x000fc800078ef805 */
[----:B------:R-:W-:Y:S01]  /*3af0*/  LOP3.LUT R12, R5, R4, RZ, 0xfc, !PT ;  /* 0x00000004050c7212 */ /* 0x000fe200078efcff */
[----:B------:R-:W-:Y:S03]  /*3b00*/  BAR.SYNC.DEFER_BLOCKING 0x0 ;  /* 0x0000000000007b1d */ /* 0x000fe60000010000 */
[----:B------:R-:W-:-:S03]  /*3b10*/  LOP3.LUT R13, R12, 0x8, RZ, 0x3c, !PT ;  /* 0x000000080c0d7812 */ /* 0x000fc600078e3cff */
[----:B------:R-:W-:Y:S04]  /*3b20*/  LDS.64 R14, [R12+UR6] ;  /* 0x000000060c0e7984 */ /* 0x000fe80008000a00 */
[----:B------:R-:W0:Y:S02]  /*3b30*/  LDS.64 R18, [R13+UR6] ;  /* 0x000000060d127984 */ /* 0x000e240008000a00 */
[----:B0-----:R-:W-:Y:S01]  /*3b40*/  PRMT R22, R18, 0x7632, R22 ;  /* 0x0000763212167816 */ /* 0x001fe20000000016 */
[C---:B--2---:R-:W-:Y:S01]  /*3b50*/  IMAD R0, R23.reuse, UR4, RZ ;  /* 0x0000000417007c24 */ /* 0x044fe2000f8e02ff */
[----:B------:R-:W-:Y:S01]  /*3b60*/  ISETP.GE.AND P0, PT, R23, UR8, PT ;  /* 0x0000000817007c0c */ /* 0x000fe2000bf06270 */
[----:B------:R-:W-:Y:S01]  /*3b70*/  ULDC.64 UR4, c[0x0][0x220] ;  /* 0x0000880000047ab9 */ /* 0x000fe20000000a00 */
[----:B---3--:R-:W-:-:S02]  /*3b80*/  IMAD R3, R41, UR7, RZ ;  /* 0x0000000729037c24 */ /* 0x008fc4000f8e02ff */
[----:B------:R-:W-:Y:S02]  /*3b90*/  LEA R23, P2, R0, UR4, 0x1 ;  /* 0x0000000400177c11 */ /* 0x000fe4000f8408ff */
[----:B------:R-:W-:Y:S01]  /*3ba0*/  ISETP.LT.AND P1, PT, R41, UR9, !P0 ;  /* 0x0000000929007c0c */ /* 0x000fe2000c721270 */
[C---:B----4-:R-:W-:Y:S01]  /*3bb0*/  IMAD R5, R40.reuse, UR7, RZ ;  /* 0x0000000728057c24 */ /* 0x050fe2000f8e02ff */
[----:B------:R-:W-:Y:S01]  /*3bc0*/  ISETP.LT.AND P4, PT, R40, UR9, !P0 ;  /* 0x0000000928007c0c */ /* 0x000fe2000c781270 */
[----:B------:R-:W2:Y:S01]  /*3bd0*/  LDL.LU R41, [R1+0x8] ;  /* 0x0000080001297983 */ /* 0x000ea20000300800 */
[----:B------:R-:W-:Y:S02]  /*3be0*/  LEA.HI.X.SX32 R25, R0, UR5, 0x1, P2 ;  /* 0x0000000500197c11 */ /* 0x000fe400090f0eff */
[-C--:B------:R-:W-:Y:S01]  /*3bf0*/  LEA R2, P2, R3, R23.reuse, 0x1 ;  /* 0x0000001703027211 */ /* 0x080fe200078408ff */
[----:B------:R-:W3:Y:S01]  /*3c00*/  LDL.LU R40, [R1+0x4] ;  /* 0x0000040001287983 */ /* 0x000ee20000300800 */
[----:B------:R-:W-:-:S02]  /*3c10*/  LEA R4, P3, R5, R23, 0x1 ;  /* 0x0000001705047211 */ /* 0x000fc400078608ff */
[-C--:B------:R-:W-:Y:S02]  /*3c20*/  LEA.HI.X.SX32 R3, R3, R25.reuse, 0x1, P2 ;  /* 0x0000001903037211 */ /* 0x080fe400010f0eff */
[----:B------:R-:W-:-:S03]  /*3c30*/  LEA.HI.X.SX32 R5, R5, R25, 0x1, P3 ;  /* 0x0000001905057211 */ /* 0x000fc600018f0eff */
[----:B------:R-:W-:Y:S04]  /*3c40*/  @P1 STG.E.U16 desc[UR12][R2.64], R14 ;  /* 0x0000000e02001986 */ /* 0x000fe8000c10150c */
[----:B------:R0:W-:Y:S04]  /*3c50*/  @P4 STG.E.U16 desc[UR12][R4.64], R18 ;  /* 0x0000001204004986 */ /* 0x0001e8000c10150c */
[----:B0-----:R-:W4:Y:S01]  /*3c60*/  LDL.LU R18, [R1] ;  /* 0x0000000001127983 */ /* 0x001f220000300800 */
[C---:B-----5:R-:W-:Y:S01]  /*3c70*/  ISETP.LT.AND P2, PT, R17.reuse, UR9, !P0 ;  /* 0x0000000911007c0c */ /* 0x060fe2000c741270 */
[----:B------:R-:W-:Y:S01]  /*3c80*/  IMAD R9, R17, UR7, RZ ;  /* 0x0000000711097c24 */ /* 0x000fe2000f8e02ff */
[C---:B------:R-:W-:Y:S01]  /*3c90*/  ISETP.LT.AND P1, PT, R16.reuse, UR9, !P0 ;  /* 0x0000000910007c0c */ /* 0x040fe2000c721270 */
[----:B------:R-:W-:Y:S01]  /*3ca0*/  IMAD R10, R16, UR7, RZ ;  /* 0x00000007100a7c24 */ /* 0x000fe2000f8e02ff */
[C---:B------:R-:W-:Y:S01]  /*3cb0*/  ISETP.LT.AND P4, PT, R21.reuse, UR9, !P0 ;  /* 0x0000000915007c0c */ /* 0x040fe2000c781270 */
[----:B------:R-:W-:Y:S01]  /*3cc0*/  IMAD R0, R21, UR7, RZ ;  /* 0x0000000715007c24 */ /* 0x000fe2000f8e02ff */
[C---:B------:R-:W-:Y:S01]  /*3cd0*/  ISETP.LT.AND P3, PT, R20.reuse, UR9, !P0 ;  /* 0x0000000914007c0c */ /* 0x040fe2000c761270 */
[----:B------:R-:W-:Y:S01]  /*3ce0*/  IMAD R7, R20, UR7, RZ ;  /* 0x0000000714077c24 */ /* 0x000fe2000f8e02ff */
[----:B------:R0:W1:Y:S04]  /*3cf0*/  LDS.64 R16, [R12+UR6+0x800] ;  /* 0x000800060c107984 */ /* 0x0000680008000a00 */
[----:B------:R-:W5:Y:S01]  /*3d00*/  LDS.64 R20, [R13+UR6+0x800] ;  /* 0x000800060d147984 */ /* 0x000f620008000a00 */
[----:B------:R-:W-:-:S02]  /*3d10*/  LEA R2, P6, R0, R23, 0x1 ;  /* 0x0000001700027211 */ /* 0x000fc400078c08ff */
[----:B------:R-:W-:Y:S02]  /*3d20*/  LEA R4, P5, R7, R23, 0x1 ;  /* 0x0000001707047211 */ /* 0x000fe400078a08ff */
[----:B------:R-:W-:Y:S02]  /*3d30*/  LEA.HI.X.SX32 R3, R0, R25, 0x1, P6 ;  /* 0x0000001900037211 */ /* 0x000fe400030f0eff */
[----:B------:R-:W-:Y:S02]  /*3d40*/  LEA R6, P6, R9, R23, 0x1 ;  /* 0x0000001709067211 */ /* 0x000fe400078c08ff */
[----:B------:R-:W-:Y:S02]  /*3d50*/  LEA.HI.X.SX32 R5, R7, R25, 0x1, P5 ;  /* 0x0000001907057211 */ /* 0x000fe400028f0eff */
[----:B------:R-:W-:Y:S02]  /*3d60*/  PRMT R11, R14, 0x7632, R11 ;  /* 0x000076320e0b7816 */ /* 0x000fe4000000000b */
[----:B------:R-:W-:-:S02]  /*3d70*/  LEA R8, P5, R10, R23, 0x1 ;  /* 0x000000170a087211 */ /* 0x000fc400078a08ff */
[-C--:B------:R-:W-:Y:S01]  /*3d80*/  LEA.HI.X.SX32 R7, R9, R25.reuse, 0x1, P6 ;  /* 0x0000001909077211 */ /* 0x080fe200030f0eff */
[----:B------:R-:W-:Y:S01]  /*3d90*/  IMAD R0, R48, UR7, RZ ;  /* 0x0000000730007c24 */ /* 0x000fe2000f8e02ff */
[----:B------:R-:W-:Y:S01]  /*3da0*/  LEA.HI.X.SX32 R9, R10, R25, 0x1, P5 ;  /* 0x000000190a097211 */ /* 0x000fe200028f0eff */
[----:B------:R0:W-:Y:S01]  /*3db0*/  @P4 STG.E.U16 desc[UR12][R2.64], R11 ;  /* 0x0000000b02004986 */ /* 0x0001e2000c10150c */
[----:B------:R-:W-:-:S03]  /*3dc0*/  IMAD R10, R47, UR7, RZ ;  /* 0x000000072f0a7c24 */ /* 0x000fc6000f8e02ff */
[----:B------:R1:W-:Y:S01]  /*3dd0*/  @P3 STG.E.U16 desc[UR12][R4.64], R22 ;  /* 0x0000001604003986 */ /* 0x0003e2000c10150c */
[----:B------:R-:W-:-:S03]  /*3de0*/  ISETP.LT.AND P4, PT, R47, UR9, !P0 ;  /* 0x000000092f007c0c */ /* 0x000fc6000c781270 */
[----:B------:R5:W-:Y:S01]  /*3df0*/  @P2 STG.E.U16 desc[UR12][R6.64], R15 ;  /* 0x0000000f06002986 */ /* 0x000be2000c10150c */
[----:B------:R-:W-:Y:S01]  /*3e00*/  ISETP.LT.AND P2, PT, R48, UR9, !P0 ;  /* 0x0000000930007c0c */ /* 0x000fe2000c741270 */
[C---:B0-----:R-:W-:Y:S01]  /*3e10*/  IMAD R12, R45.reuse, UR7, RZ ;  /* 0x000000072d0c7c24 */ /* 0x041fe2000f8e02ff */
[C---:B------:R-:W-:Y:S01]  /*3e20*/  ISETP.LT.AND P3, PT, R46.reuse, UR9, !P0 ;  /* 0x000000092e007c0c */ /* 0x040fe2000c761270 */
[----:B------:R-:W-:Y:S01]  /*3e30*/  IMAD R11, R46, UR7, RZ ;  /* 0x000000072e0b7c24 */ /* 0x000fe2000f8e02ff */
[-C--:B------:R-:W-:Y:S01]  /*3e40*/  LEA R2, P6, R0, R23.reuse, 0x1 ;  /* 0x0000001700027211 */ /* 0x080fe200078c08ff */
[----:B------:R0:W-:Y:S01]  /*3e50*/  @P1 STG.E.U16 desc[UR12][R8.64], R19 ;  /* 0x0000001308001986 */ /* 0x0001e2000c10150c */
[----:B------:R-:W-:Y:S02]  /*3e60*/  ISETP.LT.AND P1, PT, R45, UR9, !P0 ;  /* 0x000000092d007c0c */ /* 0x000fe4000c721270 */
[----:B-1----:R-:W-:Y:S02]  /*3e70*/  LEA R4, P5, R10, R23, 0x1 ;  /* 0x000000170a047211 */ /* 0x002fe400078a08ff */
[----:B------:R-:W-:-:S02]  /*3e80*/  LEA.HI.X.SX32 R3, R0, R25, 0x1, P6 ;  /* 0x0000001900037211 */ /* 0x000fc400030f0eff */
[----:B-----5:R-:W-:Y:S02]  /*3e90*/  LEA R6, P6, R11, R23, 0x1 ;  /* 0x000000170b067211 */ /* 0x020fe400078c08ff */
[----:B------:R-:W-:Y:S02]  /*3ea0*/  LEA.HI.X.SX32 R5, R10, R25, 0x1, P5 ;  /* 0x000000190a057211 */ /* 0x000fe400028f0eff */
[----:B------:R-:W-:Y:S02]  /*3eb0*/  PRMT R14, R15, 0x7632, R14 ;  /* 0x000076320f0e7816 */ /* 0x000fe4000000000e */
[----:B0-----:R-:W-:Y:S02]  /*3ec0*/  LEA R8, P5, R12, R23, 0x1 ;  /* 0x000000170c087211 */ /* 0x001fe400078a08ff */
[----:B------:R-:W-:Y:S02]  /*3ed0*/  PRMT R19, R19, 0x7632, R19 ;  /* 0x0000763213137816 */ /* 0x000fe40000000013 */
[-C--:B------:R-:W-:Y:S01]  /*3ee0*/  LEA.HI.X.SX32 R7, R11, R25.reuse, 0x1, P6 ;  /* 0x000000190b077211 */ /* 0x080fe200030f0eff */
[----:B------:R-:W-:Y:S01]  /*3ef0*/  IMAD R0, R44, UR7, RZ ;  /* 0x000000072c007c24 */ /* 0x000fe2000f8e02ff */
[----:B------:R-:W-:Y:S01]  /*3f00*/  LEA.HI.X.SX32 R9, R12, R25, 0x1, P5 ;  /* 0x000000190c097211 */ /* 0x000fe200028f0eff */
[----:B------:R0:W-:Y:S01]  /*3f10*/  @P2 STG.E.U16 desc[UR12][R2.64], R14 ;  /* 0x0000000e02002986 */ /* 0x0001e2000c10150c */
[----:B------:R-:W-:-:S03]  /*3f20*/  IMAD R11, R42, UR7, RZ ;  /* 0x000000072a0b7c24 */ /* 0x000fc6000f8e02ff */
[----:B------:R-:W-:Y:S04]  /*3f30*/  @P4 STG.E.U16 desc[UR12][R4.64], R19 ;  /* 0x0000001304004986 */ /* 0x000fe8000c10150c */
[----:B------:R1:W-:Y:S04]  /*3f40*/  @P3 STG.E.U16 desc[UR12][R6.64], R16 ;  /* 0x0000001006003986 */ /* 0x0003e8000c10150c */
[----:B------:R5:W-:Y:S01]  /*3f50*/  @P1 STG.E.U16 desc[UR12][R8.64], R20 ;  /* 0x0000001408001986 */ /* 0x000be2000c10150c */
[----:B0-----:R-:W-:Y:S01]  /*3f60*/  LEA R2, P1, R0, R23, 0x1 ;  /* 0x0000001700027211 */ /* 0x001fe200078208ff */
[----:B------:R-:W-:Y:S01]  /*3f70*/  IMAD R10, R43, UR7, RZ ;  /* 0x000000072b0a7c24 */ /* 0x000fe2000f8e02ff */
[----:B------:R-:W-:-:S02]  /*3f80*/  ISETP.LT.AND P5, PT, R44, UR9, !P0 ;  /* 0x000000092c007c0c */ /* 0x000fc4000c7a1270 */
[----:B------:R-:W-:Y:S02]  /*3f90*/  ISETP.LT.AND P4, PT, R43, UR9, !P0 ;  /* 0x000000092b007c0c */ /* 0x000fe4000c781270 */
[----:B------:R-:W-:Y:S02]  /*3fa0*/  LEA.HI.X.SX32 R3, R0, R25, 0x1, P1 ;  /* 0x0000001900037211 */ /* 0x000fe400008f0eff */
[CC--:B-1----:R-:W-:Y:S02]  /*3fb0*/  LEA R6, P2, R11.reuse, R23.reuse, 0x1 ;  /* 0x000000170b067211 */ /* 0x0c2fe400078408ff */
[----:B------:R-:W-:Y:S02]  /*3fc0*/  ISETP.LT.AND P3, PT, R42, UR9, !P0 ;  /* 0x000000092a007c0c */ /* 0x000fe4000c761270 */
[----:B------:R-:W-:Y:S02]  /*3fd0*/  LEA R4, P6, R10, R23, 0x1 ;  /* 0x000000170a047211 */ /* 0x000fe400078c08ff */
[----:B------:R-:W-:-:S02]  /*3fe0*/  LEA.HI.X.SX32 R7, R11, R25, 0x1, P2 ;  /* 0x000000190b077211 */ /* 0x000fc400010f0eff */
[----:B------:R-:W-:Y:S02]  /*3ff0*/  PRMT R16, R16, 0x7632, R16 ;  /* 0x0000763210107816 */ /* 0x000fe40000000010 */
[----:B------:R-:W-:Y:S02]  /*4000*/  LEA.HI.X.SX32 R5, R10, R25, 0x1, P6 ;  /* 0x000000190a057211 */ /* 0x000fe400030f0eff */
[----:B-----5:R-:W-:Y:S01]  /*4010*/  PRMT R20, R20, 0x7632, R20 ;  /* 0x0000763214147816 */ /* 0x020fe20000000014 */
[----:B------:R-:W-:Y:S04]  /*4020*/  @P5 STG.E.U16 desc[UR12][R2.64], R16 ;  /* 0x0000001002005986 */ /* 0x000fe8000c10150c */
[----:B------:R0:W-:Y:S04]  /*4030*/  @P4 STG.E.U16 desc[UR12][R4.64], R20 ;  /* 0x0000001404004986 */ /* 0x0001e8000c10150c */
[----:B------:R1:W-:Y:S01]  /*4040*/  @P3 STG.E.U16 desc[UR12][R6.64], R17 ;  /* 0x0000001106003986 */ /* 0x0003e2000c10150c */
[----:B0-----:R-:W-:Y:S01]  /*4050*/  PRMT R5, R17, 0x7632, R5 ;  /* 0x0000763211057816 */ /* 0x001fe20000000005 */
[C---:B--2---:R-:W-:Y:S01]  /*4060*/  IMAD R12, R41.reuse, UR7, RZ ;  /* 0x00000007290c7c24 */ /* 0x044fe2000f8e02ff */
[----:B------:R-:W-:-:S04]  /*4070*/  ISETP.LT.AND P2, PT, R41, UR9, !P0 ;  /* 0x0000000929007c0c */ /* 0x000fc8000c741270 */
[----:B------:R-:W-:Y:S01]  /*4080*/  LEA R8, P1, R12, R23, 0x1 ;  /* 0x000000170c087211 */ /* 0x000fe200078208ff */
[----:B---3--:R-:W-:-:S03]  /*4090*/  IMAD R13, R40, UR7, RZ ;  /* 0x00000007280d7c24 */ /* 0x008fc6000f8e02ff */
[----:B------:R-:W-:Y:S02]  /*40a0*/  LEA.HI.X.SX32 R9, R12, R25, 0x1, P1 ;  /* 0x000000190c097211 */ /* 0x000fe400008f0eff */
[----:B------:R-:W-:Y:S02]  /*40b0*/  ISETP.LT.AND P1, PT, R40, UR9, !P0 ;  /* 0x0000000928007c0c */ /* 0x000fe4000c721270 */
[----:B------:R-:W-:-:S04]  /*40c0*/  LEA R10, P6, R13, R23, 0x1 ;  /* 0x000000170d0a7211 */ /* 0x000fc800078c08ff */
[----:B------:R-:W-:Y:S02]  /*40d0*/  LEA.HI.X.SX32 R11, R13, R25, 0x1, P6 ;  /* 0x000000190d0b7211 */ /* 0x000fe400030f0eff */
[C---:B----4-:R-:W-:Y:S01]  /*40e0*/  ISETP.LT.AND P0, PT, R18.reuse, UR9, !P0 ;  /* 0x0000000912007c0c */ /* 0x050fe2000c701270 */
[----:B------:R-:W-:Y:S01]  /*40f0*/  IMAD R14, R18, UR7, RZ ;  /* 0x00000007120e7c24 */ /* 0x000fe2000f8e02ff */
[----:B------:R1:W-:Y:S04]  /*4100*/  @P2 STG.E.U16 desc[UR12][R8.64], R21 ;  /* 0x0000001508002986 */ /* 0x0003e8000c10150c */
[C---:B------:R-:W-:Y:S01]  /*4110*/  LEA R12, P6, R14.reuse, R23, 0x1 ;  /* 0x000000170e0c7211 */ /* 0x040fe200078c08ff */
[----:B------:R1:W-:Y:S03]  /*4120*/  @P1 STG.E.U16 desc[UR12][R10.64], R5 ;  /* 0x000000050a001986 */ /* 0x0003e6000c10150c */
[----:B------:R-:W-:-:S03]  /*4130*/  LEA.HI.X.SX32 R13, R14, R25, 0x1, P6 ;  /* 0x000000190e0d7211 */ /* 0x000fc600030f0eff */
[----:B------:R-:W-:Y:S06]  /*4140*/  @!P0 EXIT ;  /* 0x000000000000894d */ /* 0x000fec0003800000 */
[----:B-1----:R-:W-:-:S05]  /*4150*/  PRMT R6, R21, 0x7632, R6 ;  /* 0x0000763215067816 */ /* 0x002fca0000000006 */
[----:B------:R-:W-:Y:S01]  /*4160*/  STG.E.U16 desc[UR12][R12.64], R6 ;  /* 0x000000060c007986 */ /* 0x000fe2000c10150c */
[----:B------:R-:W-:Y:S05]  /*4170*/  EXIT ;  /* 0x000000000000794d */ /* 0x000fea0003800000 */
.L_x_2:
[----:B------:R-:W-:-:S00]  /*4180*/  BRA `(.L_x_2) ;  /* 0xfffffffc00fc7947 */ /* 0x000fc0000383ffff */
[----:B------:R-:W-:-:S00]  /*4190*/  NOP ;  /* 0x0000000000007918 */ /* 0x000fc00000000000 */
        /* <DEDUP_REMOVED lines=14> */
.L_x_3:


//--------------------- .nv.shared.matmul_kernel  --------------------------
	.section	.nv.shared.matmul_kernel,"aw",@nobits
	.sectionflags	@""
	.align	16
	.zero		1024


//--------------------- .nv.shared.reserved.0     --------------------------
	.section	.nv.shared.reserved.0,"aw",@nobits
	.weak		__nv_reservedSMEM_offset_0_alias
	.size		__nv_reservedSMEM_offset_0_alias, 0, 0
	.other		__nv_reservedSMEM_offset_0_alias,@"STO_CUDA_RESERVED_SHARED STV_DEFAULT"
__nv_reservedSMEM_offset_0_alias:
	.zero		0


//--------------------- .nv.constant0.matmul_kernel --------------------------
	.section	.nv.constant0.matmul_kernel,"a",@progbits
	.sectionflags	@""
	.align	4
.nv.constant0.matmul_kernel:
	.zero		608


//--------------------- SYMBOLS --------------------------

	.type		.nv.reservedSmem.offset0,@object
	.size		.nv.reservedSmem.offset0,0x4
